	.target	sm_100a

	.elftype	@"ET_EXEC"


//--------------------- .note.nv.tkinfo           --------------------------
	.section	.note.nv.tkinfo,"",@"SHT_NOTE"
	.sectionflags	@"SHF_NOTE_NV_TKINFO"
	.tkinfo
        /*0018*/ 	.word	0x00000002
        /*0030*/ 	.string	""
        /*0030*/ 	.string	"ptxas"
        /*0030*/ 	.string	"Cuda compilation tools, release 13.0, V13.0.88"
        /*0030*/ 	.string	"Build cuda_13.0.r13.0/compiler.36424714_0"
        /*0030*/ 	.string	"-arch sm_100a -m 64 "



//--------------------- .note.nv.cuinfo           --------------------------
	.section	.note.nv.cuinfo,"",@"SHT_NOTE"
	.sectionflags	@"SHF_NOTE_NV_CUINFO"
        /*0018*/ 	.short	0x0002
        /*001a*/ 	.short	0x0064
        /*001c*/ 	.short	0x0082
	.zero		2


//--------------------- .nv.info                  --------------------------
	.section	.nv.info,"",@"SHT_CUDA_INFO"
	.align	4


	//----- nvinfo : EIATTR_REGCOUNT
	.align		4
        /*0000*/ 	.byte	0x04, 0x2f
        /*0002*/ 	.short	(.L_19 - .L_18)
	.align		4
.L_18:
        /*0004*/ 	.word	index@(_ZN7cutlass13device_kernelINS_4gemm6kernel13GemmUniversalIN4cute5tupleIJiiiiEEENS1_10collective13CollectiveMmaINS1_35MainloopSm100TmaUmmaWarpSpecializedILi4ELi2ELi4ENS5_IJNS4_1CILi2EEENSA_ILi1EEESC_EEEEENS5_IJNSA_ILi128EEESF_NSA_ILi64EEEEEENS_12float_e4m3_tENS5_IJlSC_lEEESI_SJ_NS4_8TiledMMAINS4_8MMA_AtomIJNS4_10MMA_TraitsINS4_25SM100_MMA_F8F6F4_2x1SM_SSEJSI_SI_fSF_SF_NS4_17integral_constantINS4_4UMMA5MajorELSQ_0EEESR_NSO_INSP_7ScaleInELSS_0EEEST_EEEEEENS4_6LayoutINS5_IJSC_SC_SC_EEENS5_IJNSA_ILi0EEESY_SY_EEEEENS5_IJNS4_10UnderscoreES11_S11_EEEEENS4_18SM100_TMA_2SM_LOADENS4_14ComposedLayoutINS4_7SwizzleILi2ELi4ELi3EEENS4_18smem_ptr_flag_bitsILi8EEENSW_INS5_IJNSA_ILi8EEESG_EEENS5_IJSG_SC_EEEEEEEvNS4_8identityES14_S1E_vS1F_EENS_8epilogue10collective18CollectiveEpilogueINS1H_23Sm100TmaWarpSpecializedILi2ELi2ELi32ELb0ELb0EEEJNS5_IJSG_SF_SG_EEENS5_IJNSW_ISG_SC_EENSW_INS5_IJNSA_ILi32EEESB_EEENS5_IJSC_SG_EEEEEEEESI_SJ_SI_SJ_NS1H_6fusion15FusionCallbacksIS1L_NS1T_17LinearCombinationISI_fSI_fLNS_15FloatRoundStyleE2EEES1M_S1S_JEEENS4_5SM1004TMEM4LOAD26SM100_TMEM_LOAD_32dp32b32xENS4_13SM90_TMA_LOADENS15_INS16_ILi1ELi4ELi3EEES19_NSW_INS5_IJS1A_S1O_EEENS5_IJS1O_SC_EEEEEEENS4_39AutoVectorizingCopyWithAssumedAlignmentILi128EEENS4_14SM90_TMA_STOREES28_S2A_S2A_EEEvvEEEEvNT_6ParamsE)
        /*0008*/ 	.word	0x00000080


	//----- nvinfo : EIATTR_FRAME_SIZE
	.align		4
.L_19:
        /*000c*/ 	.byte	0x04, 0x11
        /*000e*/ 	.short	(.L_21 - .L_20)
	.align		4
.L_20:
        /*0010*/ 	.word	index@($__internal_2_$__cuda_sm10x_tcgen05_guardrail_trap_unallocated_columns_being_dealloced)
        /*0014*/ 	.word	0x00000000


	//----- nvinfo : EIATTR_FRAME_SIZE
	.align		4
.L_21:
        /*0018*/ 	.byte	0x04, 0x11
        /*001a*/ 	.short	(.L_23 - .L_22)
	.align		4
.L_22:
        /*001c*/ 	.word	index@($__internal_1_$__cuda_sm10x_tcgen05_guardrail_trap_phase_invalid_during_alloc)
        /*0020*/ 	.word	0x00000000


	//----- nvinfo : EIATTR_FRAME_SIZE
	.align		4
.L_23:
        /*0024*/ 	.byte	0x04, 0x11
        /*0026*/ 	.short	(.L_25 - .L_24)
	.align		4
.L_24:
        /*0028*/ 	.word	index@($__internal_0_$__cuda_sm10x_tcgen05_guardrail_trap_col_being_dealloced_not_returned_by_alloc)
        /*002c*/ 	.word	0x00000000


	//----- nvinfo : EIATTR_FRAME_SIZE
	.align		4
.L_25:
        /*0030*/ 	.byte	0x04, 0x11
        /*0032*/ 	.short	(.L_27 - .L_26)
	.align		4
.L_26:
        /*0034*/ 	.word	index@(_ZN7cutlass13device_kernelINS_4gemm6kernel13GemmUniversalIN4cute5tupleIJiiiiEEENS1_10collective13CollectiveMmaINS1_35MainloopSm100TmaUmmaWarpSpecializedILi4ELi2ELi4ENS5_IJNS4_1CILi2EEENSA_ILi1EEESC_EEEEENS5_IJNSA_ILi128EEESF_NSA_ILi64EEEEEENS_12float_e4m3_tENS5_IJlSC_lEEESI_SJ_NS4_8TiledMMAINS4_8MMA_AtomIJNS4_10MMA_TraitsINS4_25SM100_MMA_F8F6F4_2x1SM_SSEJSI_SI_fSF_SF_NS4_17integral_constantINS4_4UMMA5MajorELSQ_0EEESR_NSO_INSP_7ScaleInELSS_0EEEST_EEEEEENS4_6LayoutINS5_IJSC_SC_SC_EEENS5_IJNSA_ILi0EEESY_SY_EEEEENS5_IJNS4_10UnderscoreES11_S11_EEEEENS4_18SM100_TMA_2SM_LOADENS4_14ComposedLayoutINS4_7SwizzleILi2ELi4ELi3EEENS4_18smem_ptr_flag_bitsILi8EEENSW_INS5_IJNSA_ILi8EEESG_EEENS5_IJSG_SC_EEEEEEEvNS4_8identityES14_S1E_vS1F_EENS_8epilogue10collective18CollectiveEpilogueINS1H_23Sm100TmaWarpSpecializedILi2ELi2ELi32ELb0ELb0EEEJNS5_IJSG_SF_SG_EEENS5_IJNSW_ISG_SC_EENSW_INS5_IJNSA_ILi32EEESB_EEENS5_IJSC_SG_EEEEEEEESI_SJ_SI_SJ_NS1H_6fusion15FusionCallbacksIS1L_NS1T_17LinearCombinationISI_fSI_fLNS_15FloatRoundStyleE2EEES1M_S1S_JEEENS4_5SM1004TMEM4LOAD26SM100_TMEM_LOAD_32dp32b32xENS4_13SM90_TMA_LOADENS15_INS16_ILi1ELi4ELi3EEES19_NSW_INS5_IJS1A_S1O_EEENS5_IJS1O_SC_EEEEEEENS4_39AutoVectorizingCopyWithAssumedAlignmentILi128EEENS4_14SM90_TMA_STOREES28_S2A_S2A_EEEvvEEEEvNT_6ParamsE)
        /*0038*/ 	.word	0x00000000


	//----- nvinfo : EIATTR_MIN_STACK_SIZE
	.align		4
.L_27:
        /*003c*/ 	.byte	0x04, 0x12
        /*003e*/ 	.short	(.L_29 - .L_28)
	.align		4
.L_28:
        /*0040*/ 	.word	index@(_ZN7cutlass13device_kernelINS_4gemm6kernel13GemmUniversalIN4cute5tupleIJiiiiEEENS1_10collective13CollectiveMmaINS1_35MainloopSm100TmaUmmaWarpSpecializedILi4ELi2ELi4ENS5_IJNS4_1CILi2EEENSA_ILi1EEESC_EEEEENS5_IJNSA_ILi128EEESF_NSA_ILi64EEEEEENS_12float_e4m3_tENS5_IJlSC_lEEESI_SJ_NS4_8TiledMMAINS4_8MMA_AtomIJNS4_10MMA_TraitsINS4_25SM100_MMA_F8F6F4_2x1SM_SSEJSI_SI_fSF_SF_NS4_17integral_constantINS4_4UMMA5MajorELSQ_0EEESR_NSO_INSP_7ScaleInELSS_0EEEST_EEEEEENS4_6LayoutINS5_IJSC_SC_SC_EEENS5_IJNSA_ILi0EEESY_SY_EEEEENS5_IJNS4_10UnderscoreES11_S11_EEEEENS4_18SM100_TMA_2SM_LOADENS4_14ComposedLayoutINS4_7SwizzleILi2ELi4ELi3EEENS4_18smem_ptr_flag_bitsILi8EEENSW_INS5_IJNSA_ILi8EEESG_EEENS5_IJSG_SC_EEEEEEEvNS4_8identityES14_S1E_vS1F_EENS_8epilogue10collective18CollectiveEpilogueINS1H_23Sm100TmaWarpSpecializedILi2ELi2ELi32ELb0ELb0EEEJNS5_IJSG_SF_SG_EEENS5_IJNSW_ISG_SC_EENSW_INS5_IJNSA_ILi32EEESB_EEENS5_IJSC_SG_EEEEEEEESI_SJ_SI_SJ_NS1H_6fusion15FusionCallbacksIS1L_NS1T_17LinearCombinationISI_fSI_fLNS_15FloatRoundStyleE2EEES1M_S1S_JEEENS4_5SM1004TMEM4LOAD26SM100_TMEM_LOAD_32dp32b32xENS4_13SM90_TMA_LOADENS15_INS16_ILi1ELi4ELi3EEES19_NSW_INS5_IJS1A_S1O_EEENS5_IJS1O_SC_EEEEEEENS4_39AutoVectorizingCopyWithAssumedAlignmentILi128EEENS4_14SM90_TMA_STOREES28_S2A_S2A_EEEvvEEEEvNT_6ParamsE)
        /*0044*/ 	.word	0x00000000
.L_29:


//--------------------- .nv.compat                --------------------------
	.section	.nv.compat,"",@"SHT_CUDA_COMPAT_INFO"
	.align	4
        /*0000*/ 	.byte	0x02, 0x09, 0x01, 0x00, 0x02, 0x02, 0x02, 0x00, 0x02, 0x05, 0x05, 0x00, 0x03, 0x07, 0x01, 0x01
        /*0010*/ 	.byte	0x02, 0x03, 0x01, 0x00, 0x02, 0x06, 0x01, 0x00, 0x04, 0x0b, 0x08, 0x00, 0x09, 0x00, 0x00, 0x00
        /*0020*/ 	.byte	0x00, 0x00, 0x00, 0x00


//--------------------- .nv.info._ZN7cutlass13device_kernelINS_4gemm6kernel13GemmUniversalIN4cute5tupleIJiiiiEEENS1_10collective13CollectiveMmaINS1_35MainloopSm100TmaUmmaWarpSpecializedILi4ELi2ELi4ENS5_IJNS4_1CILi2EEENSA_ILi1EEESC_EEEEENS5_IJNSA_ILi128EEESF_NSA_ILi64EEEEEENS_12float_e4m3_tENS5_IJlSC_lEEESI_SJ_NS4_8TiledMMAINS4_8MMA_AtomIJNS4_10MMA_TraitsINS4_25SM100_MMA_F8F6F4_2x1SM_SSEJSI_SI_fSF_SF_NS4_17integral_constantINS4_4UMMA5MajorELSQ_0EEESR_NSO_INSP_7ScaleInELSS_0EEEST_EEEEEENS4_6LayoutINS5_IJSC_SC_SC_EEENS5_IJNSA_ILi0EEESY_SY_EEEEENS5_IJNS4_10UnderscoreES11_S11_EEEEENS4_18SM100_TMA_2SM_LOADENS4_14ComposedLayoutINS4_7SwizzleILi2ELi4ELi3EEENS4_18smem_ptr_flag_bitsILi8EEENSW_INS5_IJNSA_ILi8EEESG_EEENS5_IJSG_SC_EEEEEEEvNS4_8identityES14_S1E_vS1F_EENS_8epilogue10collective18CollectiveEpilogueINS1H_23Sm100TmaWarpSpecializedILi2ELi2ELi32ELb0ELb0EEEJNS5_IJSG_SF_SG_EEENS5_IJNSW_ISG_SC_EENSW_INS5_IJNSA_ILi32EEESB_EEENS5_IJSC_SG_EEEEEEEESI_SJ_SI_SJ_NS1H_6fusion15FusionCallbacksIS1L_NS1T_17LinearCombinationISI_fSI_fLNS_15FloatRoundStyleE2EEES1M_S1S_JEEENS4_5SM1004TMEM4LOAD26SM100_TMEM_LOAD_32dp32b32xENS4_13SM90_TMA_LOADENS15_INS16_ILi1ELi4ELi3EEES19_NSW_INS5_IJS1A_S1O_EEENS5_IJS1O_SC_EEEEEEENS4_39AutoVectorizingCopyWithAssumedAlignmentILi128EEENS4_14SM90_TMA_STOREES28_S2A_S2A_EEEvvEEEEvNT_6ParamsE --------------------------
	.section	.nv.info._ZN7cutlass13device_kernelINS_4gemm6kernel13GemmUniversalIN4cute5tupleIJiiiiEEENS1_10collective13CollectiveMmaINS1_35MainloopSm100TmaUmmaWarpSpecializedILi4ELi2ELi4ENS5_IJNS4_1CILi2EEENSA_ILi1EEESC_EEEEENS5_IJNSA_ILi128EEESF_NSA_ILi64EEEEEENS_12float_e4m3_tENS5_IJlSC_lEEESI_SJ_NS4_8TiledMMAINS4_8MMA_AtomIJNS4_10MMA_TraitsINS4_25SM100_MMA_F8F6F4_2x1SM_SSEJSI_SI_fSF_SF_NS4_17integral_constantINS4_4UMMA5MajorELSQ_0EEESR_NSO_INSP_7ScaleInELSS_0EEEST_EEEEEENS4_6LayoutINS5_IJSC_SC_SC_EEENS5_IJNSA_ILi0EEESY_SY_EEEEENS5_IJNS4_10UnderscoreES11_S11_EEEEENS4_18SM100_TMA_2SM_LOADENS4_14ComposedLayoutINS4_7SwizzleILi2ELi4ELi3EEENS4_18smem_ptr_flag_bitsILi8EEENSW_INS5_IJNSA_ILi8EEESG_EEENS5_IJSG_SC_EEEEEEEvNS4_8identityES14_S1E_vS1F_EENS_8epilogue10collective18CollectiveEpilogueINS1H_23Sm100TmaWarpSpecializedILi2ELi2ELi32ELb0ELb0EEEJNS5_IJSG_SF_SG_EEENS5_IJNSW_ISG_SC_EENSW_INS5_IJNSA_ILi32EEESB_EEENS5_IJSC_SG_EEEEEEEESI_SJ_SI_SJ_NS1H_6fusion15FusionCallbacksIS1L_NS1T_17LinearCombinationISI_fSI_fLNS_15FloatRoundStyleE2EEES1M_S1S_JEEENS4_5SM1004TMEM4LOAD26SM100_TMEM_LOAD_32dp32b32xENS4_13SM90_TMA_LOADENS15_INS16_ILi1ELi4ELi3EEES19_NSW_INS5_IJS1A_S1O_EEENS5_IJS1O_SC_EEEEEEENS4_39AutoVectorizingCopyWithAssumedAlignmentILi128EEENS4_14SM90_TMA_STOREES28_S2A_S2A_EEEvvEEEEvNT_6ParamsE,"",@"SHT_CUDA_INFO"
	.sectionflags	@""
	.align	4


	//----- nvinfo : EIATTR_CUDA_API_VERSION
	.align		4
        /*0000*/ 	.byte	0x04, 0x37
        /*0002*/ 	.short	(.L_31 - .L_30)
.L_30:
        /*0004*/ 	.word	0x00000082


	//----- nvinfo : EIATTR_KPARAM_INFO
	.align		4
.L_31:
        /*0008*/ 	.byte	0x04, 0x17
        /*000a*/ 	.short	(.L_33 - .L_32)
.L_32:
        /*000c*/ 	.word	0x00000000
        /*0010*/ 	.short	0x0000
        /*0012*/ 	.short	0x0000
        /*0014*/ 	.byte	0x00, 0xf0, 0x01, 0x20


	//----- nvinfo : EIATTR_AT_ENTRY_FRAGMENTS
	.align		4
.L_33:
        /*0018*/ 	.byte	0x04, 0x4f
        /*001a*/ 	.short	(.L_35 - .L_34)


	//   ....[0]....
.L_34:
        /*001c*/ 	.word	0x00000007


	//----- nvinfo : EIATTR_RESERVED_SMEM_USED
	.align		4
.L_35:
        /*0020*/ 	.byte	0x01, 0x41
	.zero		2


	//----- nvinfo : EIATTR_SPARSE_MMA_MASK
	.align		4
        /*0024*/ 	.byte	0x03, 0x50
        /*0026*/ 	.short	0x0000


	//----- nvinfo : EIATTR_TCGEN05_2CTA_USED
	.align		4
        /*0028*/ 	.byte	0x01, 0x52
	.zero		2


	//----- nvinfo : EIATTR_MAXREG_COUNT
	.align		4
        /*002c*/ 	.byte	0x03, 0x1b
        /*002e*/ 	.short	0x00ff


	//----- nvinfo : EIATTR_NUM_BARRIERS
	.align		4
        /*0030*/ 	.byte	0x02, 0x4c
        /*0032*/ 	.byte	0x07
	.zero		1


	//----- nvinfo : EIATTR_EXTERNS
	.align		4
        /*0034*/ 	.byte	0x04, 0x0f
        /*0036*/ 	.short	(.L_37 - .L_36)


	//   ....[0]....
	.align		4
.L_36:
        /*0038*/ 	.word	index@(__assertfail)


	//----- nvinfo : EIATTR_MERCURY_ISA_VERSION
	.align		4
.L_37:
        /*003c*/ 	.byte	0x03, 0x5f
        /*003e*/ 	.short	0x0101


	//----- nvinfo : EIATTR_INT_WARP_WIDE_INSTR_OFFSETS
	.align		4
        /*0040*/ 	.byte	0x04, 0x31
        /*0042*/ 	.short	(.L_39 - .L_38)


	//   ....[0]....
.L_38:
        /*0044*/ 	.word	0x00000cd0


	//   ....[1]....
        /*0048*/ 	.word	0x00000d70


	//   ....[2]....
        /*004c*/ 	.word	0x000020a0


	//   ....[3]....
        /*0050*/ 	.word	0x00003ea0


	//   ....[4]....
        /*0054*/ 	.word	0x00003ec0


	//   ....[5]....
        /*0058*/ 	.word	0x00003ef0


	//   ....[6]....
        /*005c*/ 	.word	0x00004820


	//   ....[7]....
        /*0060*/ 	.word	0x00004840


	//   ....[8]....
        /*0064*/ 	.word	0x00004940


	//   ....[9]....
        /*0068*/ 	.word	0x00004ad0


	//   ....[10]....
        /*006c*/ 	.word	0x00004ae0


	//   ....[11]....
        /*0070*/ 	.word	0x00004c70


	//----- nvinfo : EIATTR_COOP_GROUP_MASK_REGIDS
	.align		4
.L_39:
        /*0074*/ 	.byte	0x04, 0x29
        /*0076*/ 	.short	(.L_41 - .L_40)


	//   ....[0]....
.L_40:
        /*0078*/ 	.word	0xffffffff


	//   ....[1]....
        /*007c*/ 	.word	0xffffffff


	//   ....[2]....
        /*0080*/ 	.word	0xffffffff


	//   ....[3]....
        /*0084*/ 	.word	0xffffffff


	//   ....[4]....
        /*0088*/ 	.word	0xffffffff


	//   ....[5]....
        /*008c*/ 	.word	0xffffffff


	//   ....[6]....
        /*0090*/ 	.word	0xffffffff


	//   ....[7]....
        /*0094*/ 	.word	0xffffffff


	//   ....[8]....
        /*0098*/ 	.word	0xffffffff


	//   ....[9]....
        /*009c*/ 	.word	0xffffffff


	//   ....[10]....
        /*00a0*/ 	.word	0xffffffff


	//   ....[11]....
        /*00a4*/ 	.word	0xffffffff


	//   ....[12]....
        /*00a8*/ 	.word	0xffffffff


	//   ....[13]....
        /*00ac*/ 	.word	0xffffffff


	//----- nvinfo : EIATTR_COOP_GROUP_INSTR_OFFSETS
	.align		4
.L_41:
        /*00b0*/ 	.byte	0x04, 0x28
        /*00b2*/ 	.short	(.L_43 - .L_42)


	//   ....[0]....
.L_42:
        /*00b4*/ 	.word	0x000000c0


	//   ....[1]....
        /*00b8*/ 	.word	0x00000500


	//   ....[2]....
        /*00bc*/ 	.word	0x00000680


	//   ....[3]....
        /*00c0*/ 	.word	0x000007d0


	//   ....[4]....
        /*00c4*/ 	.word	0x000008c0


	//   ....[5]....
        /*00c8*/ 	.word	0x00000a20


	//   ....[6]....
        /*00cc*/ 	.word	0x00000bb0


	//   ....[7]....
        /*00d0*/ 	.word	0x00000df0


	//   ....[8]....
        /*00d4*/ 	.word	0x00001f80


	//   ....[9]....
        /*00d8*/ 	.word	0x00002d60


	//   ....[10]....
        /*00dc*/ 	.word	0x00003230


	//   ....[11]....
        /*00e0*/ 	.word	0x00003260


	//   ....[12]....
        /*00e4*/ 	.word	0x00003da0


	//   ....[13]....
        /*00e8*/ 	.word	0x00003fb0


	//----- nvinfo : EIATTR_VRC_CTA_INIT_COUNT
	.align		4
.L_43:
        /*00ec*/ 	.byte	0x02, 0x4a
        /*00ee*/ 	.byte	0x80
	.zero		1


	//----- nvinfo : EIATTR_SYSCALL_OFFSETS
	.align		4
        /*00f0*/ 	.byte	0x04, 0x46
        /*00f2*/ 	.short	(.L_45 - .L_44)


	//   ....[0]....
.L_44:
        /*00f4*/ 	.word	0x000056c0


	//   ....[1]....
        /*00f8*/ 	.word	0x00005800


	//   ....[2]....
        /*00fc*/ 	.word	0x00005ff0


	//   ....[3]....
        /*0100*/ 	.word	0x00006dd0


	//----- nvinfo : EIATTR_MBARRIER_INSTR_OFFSETS
	.align		4
.L_45:
        /*0104*/ 	.byte	0x04, 0x39
        /*0106*/ 	.short	(.L_47 - .L_46)


	//   ....[0]....
.L_46:
        /*0108*/ 	.word	0x000005f0
        /*010c*/ 	.word	0x000000ff
        /*0110*/ 	.word	0x00000000
        /*0114*/ 	.short	0x0100
        /*0116*/ 	.byte	0x08
	.zero		1


	//   ....[1]....
        /*0118*/ 	.word	0x00000600
        /*011c*/ 	.word	0x000000ff
        /*0120*/ 	.word	0x00000020
        /*0124*/ 	.short	0x0100
        /*0126*/ 	.byte	0x08
	.zero		1


	//   ....[2]....
        /*0128*/ 	.word	0x00000610
        /*012c*/ 	.word	0x000000ff
        /*0130*/ 	.word	0x00000008
        /*0134*/ 	.short	0x0100
        /*0136*/ 	.byte	0x08
	.zero		1


	//   ....[3]....
        /*0138*/ 	.word	0x00000620
        /*013c*/ 	.word	0x000000ff
        /*0140*/ 	.word	0x00000028
        /*0144*/ 	.short	0x0100
        /*0146*/ 	.byte	0x08
	.zero		1


	//   ....[4]....
        /*0148*/ 	.word	0x00000630
        /*014c*/ 	.word	0x000000ff
        /*0150*/ 	.word	0x00000010
        /*0154*/ 	.short	0x0100
        /*0156*/ 	.byte	0x08
	.zero		1


	//   ....[5]....
        /*0158*/ 	.word	0x00000640
        /*015c*/ 	.word	0x000000ff
        /*0160*/ 	.word	0x00000030
        /*0164*/ 	.short	0x0100
        /*0166*/ 	.byte	0x08
	.zero		1


	//   ....[6]....
        /*0168*/ 	.word	0x00000650
        /*016c*/ 	.word	0x000000ff
        /*0170*/ 	.word	0x00000018
        /*0174*/ 	.short	0x0100
        /*0176*/ 	.byte	0x08
	.zero		1


	//   ....[7]....
        /*0178*/ 	.word	0x00000660
        /*017c*/ 	.word	0x000000ff
        /*0180*/ 	.word	0x00000038
        /*0184*/ 	.short	0x0100
        /*0186*/ 	.byte	0x08
	.zero		1


	//   ....[8]....
        /*0188*/ 	.word	0x00000780
        /*018c*/ 	.word	0x000000ff
        /*0190*/ 	.word	0x00000040
        /*0194*/ 	.short	0x0100
        /*0196*/ 	.byte	0x09
	.zero		1


	//   ....[9]....
        /*0198*/ 	.word	0x00000790
        /*019c*/ 	.word	0x000000ff
        /*01a0*/ 	.word	0x00000050
        /*01a4*/ 	.short	0x0100
        /*01a6*/ 	.byte	0x09
	.zero		1


	//   ....[10]....
        /*01a8*/ 	.word	0x000007a0
        /*01ac*/ 	.word	0x000000ff
        /*01b0*/ 	.word	0x00000048
        /*01b4*/ 	.short	0x0100
        /*01b6*/ 	.byte	0x09
	.zero		1


	//   ....[11]....
        /*01b8*/ 	.word	0x000007b0
        /*01bc*/ 	.word	0x000000ff
        /*01c0*/ 	.word	0x00000058
        /*01c4*/ 	.short	0x0100
        /*01c6*/ 	.byte	0x09
	.zero		1


	//   ....[12]....
        /*01c8*/ 	.word	0x00000890
        /*01cc*/ 	.word	0x000000ff
        /*01d0*/ 	.word	0x00000060
        /*01d4*/ 	.short	0x0100
        /*01d6*/ 	.byte	0x08
	.zero		1


	//   ....[13]....
        /*01d8*/ 	.word	0x000008a0
        /*01dc*/ 	.word	0x000000ff
        /*01e0*/ 	.word	0x00000068
        /*01e4*/ 	.short	0x0100
        /*01e6*/ 	.byte	0x08
	.zero		1


	//   ....[14]....
        /*01e8*/ 	.word	0x000009d0
        /*01ec*/ 	.word	0x000000ff
        /*01f0*/ 	.word	0x00000070
        /*01f4*/ 	.short	0x0100
        /*01f6*/ 	.byte	0x08
	.zero		1


	//   ....[15]....
        /*01f8*/ 	.word	0x000009e0
        /*01fc*/ 	.word	0x000000ff
        /*0200*/ 	.word	0x00000080
        /*0204*/ 	.short	0x0100
        /*0206*/ 	.byte	0x08
	.zero		1


	//   ....[16]....
        /*0208*/ 	.word	0x000009f0
        /*020c*/ 	.word	0x000000ff
        /*0210*/ 	.word	0x00000078
        /*0214*/ 	.short	0x0100
        /*0216*/ 	.byte	0x08
	.zero		1


	//   ....[17]....
        /*0218*/ 	.word	0x00000a00
        /*021c*/ 	.word	0x000000ff
        /*0220*/ 	.word	0x00000088
        /*0224*/ 	.short	0x0100
        /*0226*/ 	.byte	0x08
	.zero		1


	//   ....[18]....
        /*0228*/ 	.word	0x00000b20
        /*022c*/ 	.word	0x000000ff
        /*0230*/ 	.word	0x00000090
        /*0234*/ 	.short	0x0100
        /*0236*/ 	.byte	0x09
	.zero		1


	//   ....[19]....
        /*0238*/ 	.word	0x00000b30
        /*023c*/ 	.word	0x000000ff
        /*0240*/ 	.word	0x000000b0
        /*0244*/ 	.short	0x0100
        /*0246*/ 	.byte	0x09
	.zero		1


	//   ....[20]....
        /*0248*/ 	.word	0x00000b40
        /*024c*/ 	.word	0x000000ff
        /*0250*/ 	.word	0x00000098
        /*0254*/ 	.short	0x0100
        /*0256*/ 	.byte	0x09
	.zero		1


	//   ....[21]....
        /*0258*/ 	.word	0x00000b50
        /*025c*/ 	.word	0x000000ff
        /*0260*/ 	.word	0x000000b8
        /*0264*/ 	.short	0x0100
        /*0266*/ 	.byte	0x09
	.zero		1


	//   ....[22]....
        /*0268*/ 	.word	0x00000b60
        /*026c*/ 	.word	0x000000ff
        /*0270*/ 	.word	0x000000a0
        /*0274*/ 	.short	0x0100
        /*0276*/ 	.byte	0x09
	.zero		1


	//   ....[23]....
        /*0278*/ 	.word	0x00000b70
        /*027c*/ 	.word	0x000000ff
        /*0280*/ 	.word	0x000000c0
        /*0284*/ 	.short	0x0100
        /*0286*/ 	.byte	0x09
	.zero		1


	//   ....[24]....
        /*0288*/ 	.word	0x00000b80
        /*028c*/ 	.word	0x000000ff
        /*0290*/ 	.word	0x000000a8
        /*0294*/ 	.short	0x0100
        /*0296*/ 	.byte	0x09
	.zero		1


	//   ....[25]....
        /*0298*/ 	.word	0x00000b90
        /*029c*/ 	.word	0x000000ff
        /*02a0*/ 	.word	0x000000c8
        /*02a4*/ 	.short	0x0100
        /*02a6*/ 	.byte	0x09
	.zero		1


	//   ....[26]....
        /*02a8*/ 	.word	0x00000c80
        /*02ac*/ 	.word	0x000000ff
        /*02b0*/ 	.word	0x000000d0
        /*02b4*/ 	.short	0x0100
        /*02b6*/ 	.byte	0x08
	.zero		1


	//   ....[27]....
        /*02b8*/ 	.word	0x00000c90
        /*02bc*/ 	.word	0x000000ff
        /*02c0*/ 	.word	0x000000e0
        /*02c4*/ 	.short	0x0100
        /*02c6*/ 	.byte	0x08
	.zero		1


	//   ....[28]....
        /*02c8*/ 	.word	0x00000ca0
        /*02cc*/ 	.word	0x000000ff
        /*02d0*/ 	.word	0x000000d8
        /*02d4*/ 	.short	0x0100
        /*02d6*/ 	.byte	0x08
	.zero		1


	//   ....[29]....
        /*02d8*/ 	.word	0x00000cb0
        /*02dc*/ 	.word	0x000000ff
        /*02e0*/ 	.word	0x000000e8
        /*02e4*/ 	.short	0x0100
        /*02e6*/ 	.byte	0x08
	.zero		1


	//   ....[30]....
        /*02e8*/ 	.word	0x00000da0
        /*02ec*/ 	.word	0x000000ff
        /*02f0*/ 	.word	0x000000f0
        /*02f4*/ 	.short	0x0100
        /*02f6*/ 	.byte	0x07
	.zero		1


	//   ....[31]....
        /*02f8*/ 	.word	0x000017b0
        /*02fc*/ 	.word	0x00000003
        /*0300*/ 	.word	0x000000e0
        /*0304*/ 	.short	0x010a
        /*0306*/ 	.byte	0xff
	.zero		1


	//   ....[32]....
        /*0308*/ 	.word	0x000017e0
        /*030c*/ 	.word	0x00000003
        /*0310*/ 	.word	0x000000d0
        /*0314*/ 	.short	0x0101
        /*0316*/ 	.byte	0xff
	.zero		1


	//   ....[33]....
        /*0318*/ 	.word	0x000018e0
        /*031c*/ 	.word	0x000000ff
        /*0320*/ 	.word	0x00000020
        /*0324*/ 	.short	0x010a
        /*0326*/ 	.byte	0x08
	.zero		1


	//   ....[34]....
        /*0328*/ 	.word	0x000019a0
        /*032c*/ 	.word	0x000000ff
        /*0330*/ 	.word	0x00000020
        /*0334*/ 	.short	0x010a
        /*0336*/ 	.byte	0x21
	.zero		1


	//   ....[35]....
        /*0338*/ 	.word	0x00001b60
        /*033c*/ 	.word	0x000000ff
        /*0340*/ 	.word	0x00000020
        /*0344*/ 	.short	0x010a
        /*0346*/ 	.byte	0x08
	.zero		1


	//   ....[36]....
        /*0348*/ 	.word	0x00001c40
        /*034c*/ 	.word	0x000000ff
        /*0350*/ 	.word	0x00000068
        /*0354*/ 	.short	0x0101
        /*0356*/ 	.byte	0x06
	.zero		1


	//   ....[37]....
        /*0358*/ 	.word	0x00001c60
        /*035c*/ 	.word	0x000000ff
        /*0360*/ 	.word	0x00000020
        /*0364*/ 	.short	0x010a
        /*0366*/ 	.byte	0x08
	.zero		1


	//   ....[38]....
        /*0368*/ 	.word	0x00001ce0
        /*036c*/ 	.word	0x000000ff
        /*0370*/ 	.word	0x00000020
        /*0374*/ 	.short	0x010a
        /*0376*/ 	.byte	0x11
	.zero		1


	//   ....[39]....
        /*0378*/ 	.word	0x00001e70
        /*037c*/ 	.word	0x000000ff
        /*0380*/ 	.word	0x00000020
        /*0384*/ 	.short	0x010a
        /*0386*/ 	.byte	0x08
	.zero		1


	//   ....[40]....
        /*0388*/ 	.word	0x00001fb0
        /*038c*/ 	.word	0x00000002
        /*0390*/ 	.word	0x00000070
        /*0394*/ 	.short	0x010a
        /*0396*/ 	.byte	0xff
	.zero		1


	//   ....[41]....
        /*0398*/ 	.word	0x00002070
        /*039c*/ 	.word	0x00000002
        /*03a0*/ 	.word	0x00000000
        /*03a4*/ 	.short	0x0101
        /*03a6*/ 	.byte	0xff
	.zero		1


	//   ....[42]....
        /*03a8*/ 	.word	0x000025d0
        /*03ac*/ 	.word	0x000000ff
        /*03b0*/ 	.word	0x00000000
        /*03b4*/ 	.short	0x010a
        /*03b6*/ 	.byte	0x04
	.zero		1


	//   ....[43]....
        /*03b8*/ 	.word	0x00002660
        /*03bc*/ 	.word	0x000000ff
        /*03c0*/ 	.word	0x00000000
        /*03c4*/ 	.short	0x010a
        /*03c6*/ 	.byte	0x04
	.zero		1


	//   ....[44]....
        /*03c8*/ 	.word	0x000026f0
        /*03cc*/ 	.word	0x000000ff
        /*03d0*/ 	.word	0x00000000
        /*03d4*/ 	.short	0x010a
        /*03d6*/ 	.byte	0x04
	.zero		1


	//   ....[45]....
        /*03d8*/ 	.word	0x00002790
        /*03dc*/ 	.word	0x00000000
        /*03e0*/ 	.word	0x00000000
        /*03e4*/ 	.short	0x010a
        /*03e6*/ 	.byte	0xff
	.zero		1


	//   ....[46]....
        /*03e8*/ 	.word	0x000028c0
        /*03ec*/ 	.word	0x00000000
        /*03f0*/ 	.word	0x000000d0
        /*03f4*/ 	.short	0x010a
        /*03f6*/ 	.byte	0xff
	.zero		1


	//   ....[47]....
        /*03f8*/ 	.word	0x00002930
        /*03fc*/ 	.word	0x00000004
        /*0400*/ 	.word	0x00000000
        /*0404*/ 	.short	0x0101
        /*0406*/ 	.byte	0xff
	.zero		1


	//   ....[48]....
        /*0408*/ 	.word	0x00002950
        /*040c*/ 	.word	0x000000ff
        /*0410*/ 	.word	0x00000080
        /*0414*/ 	.short	0x010a
        /*0416*/ 	.byte	0x05
	.zero		1


	//   ....[49]....
        /*0418*/ 	.word	0x00002a70
        /*041c*/ 	.word	0x00000000
        /*0420*/ 	.word	0x00000070
        /*0424*/ 	.short	0x010a
        /*0426*/ 	.byte	0xff
	.zero		1


	//   ....[50]....
        /*0428*/ 	.word	0x00002b70
        /*042c*/ 	.word	0x00000000
        /*0430*/ 	.word	0x00000000
        /*0434*/ 	.short	0x0101
        /*0436*/ 	.byte	0xff
	.zero		1


	//   ....[51]....
        /*0438*/ 	.word	0x00002c00
        /*043c*/ 	.word	0x000000ff
        /*0440*/ 	.word	0x00000080
        /*0444*/ 	.short	0x0106
        /*0446*/ 	.byte	0x05
	.zero		1


	//   ....[52]....
        /*0448*/ 	.word	0x00002c20
        /*044c*/ 	.word	0x000000ff
        /*0450*/ 	.word	0x00000080
        /*0454*/ 	.short	0x010a
        /*0456*/ 	.byte	0x05
	.zero		1


	//   ....[53]....
        /*0458*/ 	.word	0x00002cb0
        /*045c*/ 	.word	0x000000ff
        /*0460*/ 	.word	0x00000080
        /*0464*/ 	.short	0x0106
        /*0466*/ 	.byte	0x04
	.zero		1


	//   ....[54]....
        /*0468*/ 	.word	0x00002cf0
        /*046c*/ 	.word	0x00000000
        /*0470*/ 	.word	0x00000080
        /*0474*/ 	.short	0x010a
        /*0476*/ 	.byte	0xff
	.zero		1


	//   ....[55]....
        /*0478*/ 	.word	0x00002f30
        /*047c*/ 	.word	0x000000ff
        /*0480*/ 	.word	0x00000008
        /*0484*/ 	.short	0x010a
        /*0486*/ 	.byte	0x06
	.zero		1


	//   ....[56]....
        /*0488*/ 	.word	0x00002f50
        /*048c*/ 	.word	0x000000ff
        /*0490*/ 	.word	0x00000008
        /*0494*/ 	.short	0x010a
        /*0496*/ 	.byte	0x06
	.zero		1


	//   ....[57]....
        /*0498*/ 	.word	0x000030e0
        /*049c*/ 	.word	0x000000ff
        /*04a0*/ 	.word	0x00000008
        /*04a4*/ 	.short	0x010a
        /*04a6*/ 	.byte	0x06
	.zero		1


	//   ....[58]....
        /*04a8*/ 	.word	0x00003100
        /*04ac*/ 	.word	0x000000ff
        /*04b0*/ 	.word	0x00000008
        /*04b4*/ 	.short	0x010a
        /*04b6*/ 	.byte	0x06
	.zero		1


	//   ....[59]....
        /*04b8*/ 	.word	0x000031c0
        /*04bc*/ 	.word	0x000000ff
        /*04c0*/ 	.word	0x00000000
        /*04c4*/ 	.short	0x0101
        /*04c6*/ 	.byte	0x07
	.zero		1


	//   ....[60]....
        /*04c8*/ 	.word	0x000034c0
        /*04cc*/ 	.word	0x00000000
        /*04d0*/ 	.word	0x00000070
        /*04d4*/ 	.short	0x010a
        /*04d6*/ 	.byte	0xff
	.zero		1


	//   ....[61]....
        /*04d8*/ 	.word	0x00003580
        /*04dc*/ 	.word	0x00000000
        /*04e0*/ 	.word	0x00000000
        /*04e4*/ 	.short	0x0101
        /*04e6*/ 	.byte	0xff
	.zero		1


	//   ....[62]....
        /*04e8*/ 	.word	0x00003640
        /*04ec*/ 	.word	0x000000ff
        /*04f0*/ 	.word	0x00000000
        /*04f4*/ 	.short	0x010a
        /*04f6*/ 	.byte	0x06
	.zero		1


	//   ....[63]....
        /*04f8*/ 	.word	0x00003650
        /*04fc*/ 	.word	0x000000ff
        /*0500*/ 	.word	0x000000b0
        /*0504*/ 	.short	0x010a
        /*0506*/ 	.byte	0x0a
	.zero		1


	//   ....[64]....
        /*0508*/ 	.word	0x00003700
        /*050c*/ 	.word	0x000000ff
        /*0510*/ 	.word	0x00000000
        /*0514*/ 	.short	0x010a
        /*0516*/ 	.byte	0x09
	.zero		1


	//   ....[65]....
        /*0518*/ 	.word	0x00003840
        /*051c*/ 	.word	0x000000ff
        /*0520*/ 	.word	0x00000000
        /*0524*/ 	.short	0x010a
        /*0526*/ 	.byte	0x06
	.zero		1


	//   ....[66]....
        /*0528*/ 	.word	0x00003a90
        /*052c*/ 	.word	0x000000ff
        /*0530*/ 	.word	0x00000000
        /*0534*/ 	.short	0x010a
        /*0536*/ 	.byte	0x07
	.zero		1


	//   ....[67]....
        /*0538*/ 	.word	0x00003b20
        /*053c*/ 	.word	0x000000ff
        /*0540*/ 	.word	0x00000000
        /*0544*/ 	.short	0x010a
        /*0546*/ 	.byte	0x07
	.zero		1


	//   ....[68]....
        /*0548*/ 	.word	0x00003bb0
        /*054c*/ 	.word	0x000000ff
        /*0550*/ 	.word	0x00000000
        /*0554*/ 	.short	0x010a
        /*0556*/ 	.byte	0x07
	.zero		1


	//   ....[69]....
        /*0558*/ 	.word	0x00003c50
        /*055c*/ 	.word	0x00000000
        /*0560*/ 	.word	0x00000000
        /*0564*/ 	.short	0x010a
        /*0566*/ 	.byte	0xff
	.zero		1


	//   ....[70]....
        /*0568*/ 	.word	0x00003c90
        /*056c*/ 	.word	0x00000000
        /*0570*/ 	.word	0x00000000
        /*0574*/ 	.short	0x010a
        /*0576*/ 	.byte	0xff
	.zero		1


	//   ....[71]....
        /*0578*/ 	.word	0x00003d00
        /*057c*/ 	.word	0x000000ff
        /*0580*/ 	.word	0x00000000
        /*0584*/ 	.short	0x0101
        /*0586*/ 	.byte	0x05
	.zero		1


	//   ....[72]....
        /*0588*/ 	.word	0x00003d40
        /*058c*/ 	.word	0x000000ff
        /*0590*/ 	.word	0x000000f0
        /*0594*/ 	.short	0x010a
        /*0596*/ 	.byte	0x08
	.zero		1


	//   ....[73]....
        /*0598*/ 	.word	0x00003d90
        /*059c*/ 	.word	0x000000ff
        /*05a0*/ 	.word	0x00000000
        /*05a4*/ 	.short	0x0101
        /*05a6*/ 	.byte	0x05
	.zero		1


	//   ....[74]....
        /*05a8*/ 	.word	0x000041c0
        /*05ac*/ 	.word	0x00000000
        /*05b0*/ 	.word	0x00000070
        /*05b4*/ 	.short	0x010a
        /*05b6*/ 	.byte	0xff
	.zero		1


	//   ....[75]....
        /*05b8*/ 	.word	0x00004280
        /*05bc*/ 	.word	0x00000000
        /*05c0*/ 	.word	0x00000000
        /*05c4*/ 	.short	0x0101
        /*05c6*/ 	.byte	0xff
	.zero		1


	//   ....[76]....
        /*05c8*/ 	.word	0x000045a0
        /*05cc*/ 	.word	0x000000ff
        /*05d0*/ 	.word	0x00000068
        /*05d4*/ 	.short	0x010a
        /*05d6*/ 	.byte	0x07
	.zero		1


	//   ....[77]....
        /*05d8*/ 	.word	0x00004790
        /*05dc*/ 	.word	0x000000ff
        /*05e0*/ 	.word	0x00000050
        /*05e4*/ 	.short	0x010a
        /*05e6*/ 	.byte	0x07
	.zero		1


	//   ....[78]....
        /*05e8*/ 	.word	0x000049f0
        /*05ec*/ 	.word	0x000000ff
        /*05f0*/ 	.word	0x00000040
        /*05f4*/ 	.short	0x010b
        /*05f6*/ 	.byte	0x07
	.zero		1


	//   ....[79]....
        /*05f8*/ 	.word	0x00004a60
        /*05fc*/ 	.word	0x000000ff
        /*0600*/ 	.word	0x00000000
        /*0604*/ 	.short	0x0101
        /*0606*/ 	.byte	0x0e
	.zero		1


	//   ....[80]....
        /*0608*/ 	.word	0x00004aa0
        /*060c*/ 	.word	0x000000ff
        /*0610*/ 	.word	0x00000058
        /*0614*/ 	.short	0x010a
        /*0616*/ 	.byte	0x07
	.zero		1


	//   ....[81]....
        /*0618*/ 	.word	0x00004cd0
        /*061c*/ 	.word	0x000000ff
        /*0620*/ 	.word	0x00000048
        /*0624*/ 	.short	0x010b
        /*0626*/ 	.byte	0x07
	.zero		1


	//   ....[82]....
        /*0628*/ 	.word	0x00004cf0
        /*062c*/ 	.word	0x000000ff
        /*0630*/ 	.word	0x00000000
        /*0634*/ 	.short	0x0101
        /*0636*/ 	.byte	0x0d
	.zero		1


	//   ....[83]....
        /*0638*/ 	.word	0x00004d20
        /*063c*/ 	.word	0x000000ff
        /*0640*/ 	.word	0x00000050
        /*0644*/ 	.short	0x010a
        /*0646*/ 	.byte	0x07
	.zero		1


	//   ....[84]....
        /*0648*/ 	.word	0x00004d60
        /*064c*/ 	.word	0x00000000
        /*0650*/ 	.word	0x00000058
        /*0654*/ 	.short	0x010a
        /*0656*/ 	.byte	0xff
	.zero		1


	//   ....[85]....
        /*0658*/ 	.word	0x00005090
        /*065c*/ 	.word	0x00000000
        /*0660*/ 	.word	0x00000070
        /*0664*/ 	.short	0x010a
        /*0666*/ 	.byte	0xff
	.zero		1


	//   ....[86]....
        /*0668*/ 	.word	0x000051a0
        /*066c*/ 	.word	0x00000000
        /*0670*/ 	.word	0x00000000
        /*0674*/ 	.short	0x0101
        /*0676*/ 	.byte	0xff
	.zero		1


	//   ....[87]....
        /*0678*/ 	.word	0x00005bb0
        /*067c*/ 	.word	0x00000003
        /*0680*/ 	.word	0x00000040
        /*0684*/ 	.short	0x010a
        /*0686*/ 	.byte	0xff
	.zero		1


	//   ....[88]....
        /*0688*/ 	.word	0x00005c00
        /*068c*/ 	.word	0x0000006f
        /*0690*/ 	.word	0x00000090
        /*0694*/ 	.short	0x010a
        /*0696*/ 	.byte	0xff
	.zero		1


	//   ....[89]....
        /*0698*/ 	.word	0x00005d30
        /*069c*/ 	.word	0x00000003
        /*06a0*/ 	.word	0x00000040
        /*06a4*/ 	.short	0x010a
        /*06a6*/ 	.byte	0xff
	.zero		1


	//   ....[90]....
        /*06a8*/ 	.word	0x00005e70
        /*06ac*/ 	.word	0x00000000
        /*06b0*/ 	.word	0x00000000
        /*06b4*/ 	.short	0x0101
        /*06b6*/ 	.byte	0xff
	.zero		1


	//   ....[91]....
        /*06b8*/ 	.word	0x00005ed0
        /*06bc*/ 	.word	0x0000006f
        /*06c0*/ 	.word	0x00000090
        /*06c4*/ 	.short	0x010a
        /*06c6*/ 	.byte	0xff
	.zero		1


	//   ....[92]....
        /*06c8*/ 	.word	0x00006a70
        /*06cc*/ 	.word	0x0000007d
        /*06d0*/ 	.word	0x00000040
        /*06d4*/ 	.short	0x010a
        /*06d6*/ 	.byte	0xff
	.zero		1


	//   ....[93]....
        /*06d8*/ 	.word	0x00006b30
        /*06dc*/ 	.word	0x0000007d
        /*06e0*/ 	.word	0x00000040
        /*06e4*/ 	.short	0x010a
        /*06e6*/ 	.byte	0xff
	.zero		1


	//   ....[94]....
        /*06e8*/ 	.word	0x00006c70
        /*06ec*/ 	.word	0x00000002
        /*06f0*/ 	.word	0x00000000
        /*06f4*/ 	.short	0x0101
        /*06f6*/ 	.byte	0xff
	.zero		1


	//   ....[95]....
        /*06f8*/ 	.word	0x00006f50
        /*06fc*/ 	.word	0x0000006f
        /*0700*/ 	.word	0x00000000
        /*0704*/ 	.short	0x0101
        /*0706*/ 	.byte	0xff
	.zero		1


	//   ....[96]....
        /*0708*/ 	.word	0x00007900
        /*070c*/ 	.word	0x00000003
        /*0710*/ 	.word	0x000000e0
        /*0714*/ 	.short	0x010a
        /*0716*/ 	.byte	0xff
	.zero		1


	//   ....[97]....
        /*0718*/ 	.word	0x00007960
        /*071c*/ 	.word	0x00000002
        /*0720*/ 	.word	0x00000020
        /*0724*/ 	.short	0x010a
        /*0726*/ 	.byte	0xff
	.zero		1


	//   ....[98]....
        /*0728*/ 	.word	0x000079c0
        /*072c*/ 	.word	0x00000002
        /*0730*/ 	.word	0x00000020
        /*0734*/ 	.short	0x010a
        /*0736*/ 	.byte	0xff
	.zero		1


	//   ....[99]....
        /*0738*/ 	.word	0x00007a10
        /*073c*/ 	.word	0x00000002
        /*0740*/ 	.word	0x00000070
        /*0744*/ 	.short	0x010a
        /*0746*/ 	.byte	0xff
	.zero		1


	//   ....[100]....
        /*0748*/ 	.word	0x00007a70
        /*074c*/ 	.word	0x00000000
        /*0750*/ 	.word	0x00000000
        /*0754*/ 	.short	0x010a
        /*0756*/ 	.byte	0xff
	.zero		1


	//   ....[101]....
        /*0758*/ 	.word	0x00007ad0
        /*075c*/ 	.word	0x00000000
        /*0760*/ 	.word	0x00000000
        /*0764*/ 	.short	0x010a
        /*0766*/ 	.byte	0xff
	.zero		1


	//   ....[102]....
        /*0768*/ 	.word	0x00007b30
        /*076c*/ 	.word	0x00000000
        /*0770*/ 	.word	0x00000000
        /*0774*/ 	.short	0x010a
        /*0776*/ 	.byte	0xff
	.zero		1


	//   ....[103]....
        /*0778*/ 	.word	0x00007b80
        /*077c*/ 	.word	0x00000000
        /*0780*/ 	.word	0x000000d0
        /*0784*/ 	.short	0x010a
        /*0786*/ 	.byte	0xff
	.zero		1


	//   ....[104]....
        /*0788*/ 	.word	0x00007be0
        /*078c*/ 	.word	0x00000000
        /*0790*/ 	.word	0x00000080
        /*0794*/ 	.short	0x010a
        /*0796*/ 	.byte	0xff
	.zero		1


	//   ....[105]....
        /*0798*/ 	.word	0x00007c30
        /*079c*/ 	.word	0x00000000
        /*07a0*/ 	.word	0x00000070
        /*07a4*/ 	.short	0x010a
        /*07a6*/ 	.byte	0xff
	.zero		1


	//   ....[106]....
        /*07a8*/ 	.word	0x00007c90
        /*07ac*/ 	.word	0x00000000
        /*07b0*/ 	.word	0x00000080
        /*07b4*/ 	.short	0x010a
        /*07b6*/ 	.byte	0xff
	.zero		1


	//   ....[107]....
        /*07b8*/ 	.word	0x00007cf0
        /*07bc*/ 	.word	0x00000004
        /*07c0*/ 	.word	0x00000008
        /*07c4*/ 	.short	0x010a
        /*07c6*/ 	.byte	0xff
	.zero		1


	//   ....[108]....
        /*07c8*/ 	.word	0x00007dd0
        /*07cc*/ 	.word	0x00000002
        /*07d0*/ 	.word	0x00000008
        /*07d4*/ 	.short	0x010a
        /*07d6*/ 	.byte	0xff
	.zero		1


	//   ....[109]....
        /*07d8*/ 	.word	0x00007e20
        /*07dc*/ 	.word	0x00000000
        /*07e0*/ 	.word	0x00000070
        /*07e4*/ 	.short	0x010a
        /*07e6*/ 	.byte	0xff
	.zero		1


	//   ....[110]....
        /*07e8*/ 	.word	0x00007e80
        /*07ec*/ 	.word	0x00000000
        /*07f0*/ 	.word	0x000000b0
        /*07f4*/ 	.short	0x010a
        /*07f6*/ 	.byte	0xff
	.zero		1


	//   ....[111]....
        /*07f8*/ 	.word	0x00007ee0
        /*07fc*/ 	.word	0x00000000
        /*0800*/ 	.word	0x00000000
        /*0804*/ 	.short	0x010a
        /*0806*/ 	.byte	0xff
	.zero		1


	//   ....[112]....
        /*0808*/ 	.word	0x00007f40
        /*080c*/ 	.word	0x00000000
        /*0810*/ 	.word	0x00000000
        /*0814*/ 	.short	0x010a
        /*0816*/ 	.byte	0xff
	.zero		1


	//   ....[113]....
        /*0818*/ 	.word	0x00007fa0
        /*081c*/ 	.word	0x00000000
        /*0820*/ 	.word	0x00000000
        /*0824*/ 	.short	0x010a
        /*0826*/ 	.byte	0xff
	.zero		1


	//   ....[114]....
        /*0828*/ 	.word	0x00008000
        /*082c*/ 	.word	0x00000000
        /*0830*/ 	.word	0x00000000
        /*0834*/ 	.short	0x010a
        /*0836*/ 	.byte	0xff
	.zero		1


	//   ....[115]....
        /*0838*/ 	.word	0x00008060
        /*083c*/ 	.word	0x00000000
        /*0840*/ 	.word	0x000000f0
        /*0844*/ 	.short	0x010a
        /*0846*/ 	.byte	0xff
	.zero		1


	//   ....[116]....
        /*0848*/ 	.word	0x000080b0
        /*084c*/ 	.word	0x00000000
        /*0850*/ 	.word	0x00000070
        /*0854*/ 	.short	0x010a
        /*0856*/ 	.byte	0xff
	.zero		1


	//   ....[117]....
        /*0858*/ 	.word	0x00008110
        /*085c*/ 	.word	0x00000000
        /*0860*/ 	.word	0x00000068
        /*0864*/ 	.short	0x010a
        /*0866*/ 	.byte	0xff
	.zero		1


	//   ....[118]....
        /*0868*/ 	.word	0x00008170
        /*086c*/ 	.word	0x00000003
        /*0870*/ 	.word	0x00000050
        /*0874*/ 	.short	0x010a
        /*0876*/ 	.byte	0xff
	.zero		1


	//   ....[119]....
        /*0878*/ 	.word	0x000081d0
        /*087c*/ 	.word	0x00000003
        /*0880*/ 	.word	0x00000058
        /*0884*/ 	.short	0x010a
        /*0886*/ 	.byte	0xff
	.zero		1


	//   ....[120]....
        /*0888*/ 	.word	0x00008230
        /*088c*/ 	.word	0x00000000
        /*0890*/ 	.word	0x00000050
        /*0894*/ 	.short	0x010a
        /*0896*/ 	.byte	0xff
	.zero		1


	//   ....[121]....
        /*0898*/ 	.word	0x00008280
        /*089c*/ 	.word	0x00000000
        /*08a0*/ 	.word	0x00000070
        /*08a4*/ 	.short	0x010a
        /*08a6*/ 	.byte	0xff
	.zero		1


	//   ....[122]....
        /*08a8*/ 	.word	0x000082d0
        /*08ac*/ 	.word	0x00000003
        /*08b0*/ 	.word	0x00000040
        /*08b4*/ 	.short	0x010a
        /*08b6*/ 	.byte	0xff
	.zero		1


	//   ....[123]....
        /*08b8*/ 	.word	0x00008320
        /*08bc*/ 	.word	0x0000006f
        /*08c0*/ 	.word	0x00000090
        /*08c4*/ 	.short	0x010a
        /*08c6*/ 	.byte	0xff
	.zero		1


	//   ....[124]....
        /*08c8*/ 	.word	0x00008370
        /*08cc*/ 	.word	0x0000007d
        /*08d0*/ 	.word	0x00000040
        /*08d4*/ 	.short	0x010a
        /*08d6*/ 	.byte	0xff
	.zero		1


	//----- nvinfo : EIATTR_NUM_MBARRIERS
	.align		4
.L_47:
        /*08d8*/ 	.byte	0x03, 0x38
        /*08da*/ 	.short	0x001f


	//----- nvinfo : EIATTR_EXIT_INSTR_OFFSETS
	.align		4
        /*08dc*/ 	.byte	0x04, 0x1c
        /*08de*/ 	.short	(.L_49 - .L_48)


	//   ....[0]....
.L_48:
        /*08e0*/ 	.word	0x000027c0


	//   ....[1]....
        /*08e4*/ 	.word	0x00002cc0


	//   ....[2]....
        /*08e8*/ 	.word	0x00002d20


	//   ....[3]....
        /*08ec*/ 	.word	0x00003fc0


	//   ....[4]....
        /*08f0*/ 	.word	0x00004d90


	//   ....[5]....
        /*08f4*/ 	.word	0x00004dd0


	//   ....[6]....
        /*08f8*/ 	.word	0x000078f0


	//----- nvinfo : EIATTR_MAX_THREADS
	.align		4
.L_49:
        /*08fc*/ 	.byte	0x04, 0x05
        /*08fe*/ 	.short	(.L_51 - .L_50)
.L_50:
        /*0900*/ 	.word	0x00000100
        /*0904*/ 	.word	0x00000001
        /*0908*/ 	.word	0x00000001


	//----- nvinfo : EIATTR_CRS_STACK_SIZE
	.align		4
.L_51:
        /*090c*/ 	.byte	0x04, 0x1e
        /*090e*/ 	.short	(.L_53 - .L_52)
.L_52:
        /*0910*/ 	.word	0x00000000


	//----- nvinfo : EIATTR_CBANK_PARAM_SIZE
	.align		4
.L_53:
        /*0914*/ 	.byte	0x03, 0x19
        /*0916*/ 	.short	0x0800


	//----- nvinfo : EIATTR_PARAM_CBANK
	.align		4
        /*0918*/ 	.byte	0x04, 0x0a
        /*091a*/ 	.short	(.L_55 - .L_54)
	.align		4
.L_54:
        /*091c*/ 	.word	index@(.nv.constant0._ZN7cutlass13device_kernelINS_4gemm6kernel13GemmUniversalIN4cute5tupleIJiiiiEEENS1_10collective13CollectiveMmaINS1_35MainloopSm100TmaUmmaWarpSpecializedILi4ELi2ELi4ENS5_IJNS4_1CILi2EEENSA_ILi1EEESC_EEEEENS5_IJNSA_ILi128EEESF_NSA_ILi64EEEEEENS_12float_e4m3_tENS5_IJlSC_lEEESI_SJ_NS4_8TiledMMAINS4_8MMA_AtomIJNS4_10MMA_TraitsINS4_25SM100_MMA_F8F6F4_2x1SM_SSEJSI_SI_fSF_SF_NS4_17integral_constantINS4_4UMMA5MajorELSQ_0EEESR_NSO_INSP_7ScaleInELSS_0EEEST_EEEEEENS4_6LayoutINS5_IJSC_SC_SC_EEENS5_IJNSA_ILi0EEESY_SY_EEEEENS5_IJNS4_10UnderscoreES11_S11_EEEEENS4_18SM100_TMA_2SM_LOADENS4_14ComposedLayoutINS4_7SwizzleILi2ELi4ELi3EEENS4_18smem_ptr_flag_bitsILi8EEENSW_INS5_IJNSA_ILi8EEESG_EEENS5_IJSG_SC_EEEEEEEvNS4_8identityES14_S1E_vS1F_EENS_8epilogue10collective18CollectiveEpilogueINS1H_23Sm100TmaWarpSpecializedILi2ELi2ELi32ELb0ELb0EEEJNS5_IJSG_SF_SG_EEENS5_IJNSW_ISG_SC_EENSW_INS5_IJNSA_ILi32EEESB_EEENS5_IJSC_SG_EEEEEEEESI_SJ_SI_SJ_NS1H_6fusion15FusionCallbacksIS1L_NS1T_17LinearCombinationISI_fSI_fLNS_15FloatRoundStyleE2EEES1M_S1S_JEEENS4_5SM1004TMEM4LOAD26SM100_TMEM_LOAD_32dp32b32xENS4_13SM90_TMA_LOADENS15_INS16_ILi1ELi4ELi3EEES19_NSW_INS5_IJS1A_S1O_EEENS5_IJS1O_SC_EEEEEEENS4_39AutoVectorizingCopyWithAssumedAlignmentILi128EEENS4_14SM90_TMA_STOREES28_S2A_S2A_EEEvvEEEEvNT_6ParamsE)
        /*0920*/ 	.short	0x0380
        /*0922*/ 	.short	0x0800


	//----- nvinfo : EIATTR_SW_WAR
	.align		4
.L_55:
        /*0924*/ 	.byte	0x04, 0x36
        /*0926*/ 	.short	(.L_57 - .L_56)
.L_56:
        /*0928*/ 	.word	0x00000008
.L_57:


//--------------------- .nv.callgraph             --------------------------
	.section	.nv.callgraph,"",@"SHT_CUDA_CALLGRAPH"
	.align	4
	.sectionentsize	8
	.align		4
        /*0000*/ 	.word	0x00000000
	.align		4
        /*0004*/ 	.word	0xffffffff
	.align		4
        /*0008*/ 	.word	index@(_ZN7cutlass13device_kernelINS_4gemm6kernel13GemmUniversalIN4cute5tupleIJiiiiEEENS1_10collective13CollectiveMmaINS1_35MainloopSm100TmaUmmaWarpSpecializedILi4ELi2ELi4ENS5_IJNS4_1CILi2EEENSA_ILi1EEESC_EEEEENS5_IJNSA_ILi128EEESF_NSA_ILi64EEEEEENS_12float_e4m3_tENS5_IJlSC_lEEESI_SJ_NS4_8TiledMMAINS4_8MMA_AtomIJNS4_10MMA_TraitsINS4_25SM100_MMA_F8F6F4_2x1SM_SSEJSI_SI_fSF_SF_NS4_17integral_constantINS4_4UMMA5MajorELSQ_0EEESR_NSO_INSP_7ScaleInELSS_0EEEST_EEEEEENS4_6LayoutINS5_IJSC_SC_SC_EEENS5_IJNSA_ILi0EEESY_SY_EEEEENS5_IJNS4_10UnderscoreES11_S11_EEEEENS4_18SM100_TMA_2SM_LOADENS4_14ComposedLayoutINS4_7SwizzleILi2ELi4ELi3EEENS4_18smem_ptr_flag_bitsILi8EEENSW_INS5_IJNSA_ILi8EEESG_EEENS5_IJSG_SC_EEEEEEEvNS4_8identityES14_S1E_vS1F_EENS_8epilogue10collective18CollectiveEpilogueINS1H_23Sm100TmaWarpSpecializedILi2ELi2ELi32ELb0ELb0EEEJNS5_IJSG_SF_SG_EEENS5_IJNSW_ISG_SC_EENSW_INS5_IJNSA_ILi32EEESB_EEENS5_IJSC_SG_EEEEEEEESI_SJ_SI_SJ_NS1H_6fusion15FusionCallbacksIS1L_NS1T_17LinearCombinationISI_fSI_fLNS_15FloatRoundStyleE2EEES1M_S1S_JEEENS4_5SM1004TMEM4LOAD26SM100_TMEM_LOAD_32dp32b32xENS4_13SM90_TMA_LOADENS15_INS16_ILi1ELi4ELi3EEES19_NSW_INS5_IJS1A_S1O_EEENS5_IJS1O_SC_EEEEEEENS4_39AutoVectorizingCopyWithAssumedAlignmentILi128EEENS4_14SM90_TMA_STOREES28_S2A_S2A_EEEvvEEEEvNT_6ParamsE)
	.align		4
        /*000c*/ 	.word	index@(__assertfail)
	.align		4
        /*0010*/ 	.word	0x00000000
	.align		4
        /*0014*/ 	.word	0xfffffffe
	.align		4
        /*0018*/ 	.word	0x00000000
	.align		4
        /*001c*/ 	.word	0xfffffffd
	.align		4
        /*0020*/ 	.word	0x00000000
	.align		4
        /*0024*/ 	.word	0xfffffffc


//--------------------- .nv.constant4             --------------------------
	.section	.nv.constant4,"a",@progbits
	.align	8
	.align		8
.nv.constant4:
        /*0000*/ 	.dword	__assertfail
	.align		8
        /*0008*/ 	.dword	__unnamed_1
	.align		8
        /*0010*/ 	.dword	__unnamed_2
	.align		8
        /*0018*/ 	.dword	_ZN39_INTERNAL_4bf26def_4_k_cu_65f8f609_94644cuda3std3__45__cpo5beginE
	.align		8
        /*0020*/ 	.dword	_ZN39_INTERNAL_4bf26def_4_k_cu_65f8f609_94644cuda3std3__45__cpo3endE
	.align		8
        /*0028*/ 	.dword	_ZN39_INTERNAL_4bf26def_4_k_cu_65f8f609_94644cuda3std3__45__cpo6cbeginE
	.align		8
        /*0030*/ 	.dword	_ZN39_INTERNAL_4bf26def_4_k_cu_65f8f609_94644cuda3std3__45__cpo4cendE
	.align		8
        /*0038*/ 	.dword	_ZN39_INTERNAL_4bf26def_4_k_cu_65f8f609_94644cuda3std3__441_GLOBAL__N__4bf26def_4_k_cu_65f8f609_94646ignoreE
	.align		8
        /*0040*/ 	.dword	_ZN39_INTERNAL_4bf26def_4_k_cu_65f8f609_94644cuda3std3__419piecewise_constructE
	.align		8
        /*0048*/ 	.dword	_ZN39_INTERNAL_4bf26def_4_k_cu_65f8f609_94644cuda3std3__48in_placeE
	.align		8
        /*0050*/ 	.dword	_ZN39_INTERNAL_4bf26def_4_k_cu_65f8f609_94644cuda3std6ranges3__45__cpo4swapE
	.align		8
        /*0058*/ 	.dword	_ZN39_INTERNAL_4bf26def_4_k_cu_65f8f609_94644cuda3std6ranges3__45__cpo9iter_moveE
	.align		8
        /*0060*/ 	.dword	_ZN39_INTERNAL_4bf26def_4_k_cu_65f8f609_94644cute7productE
	.align		8
        /*0068*/ 	.dword	_ZN39_INTERNAL_4bf26def_4_k_cu_65f8f609_94644cute1_E
	.align		8
        /*0070*/ 	.dword	$str$25
	.align		8
        /*0078*/ 	.dword	$str$26
	.align		8
        /*0080*/ 	.dword	$str$27
	.align		8
        /*0088*/ 	.dword	$str$28


//--------------------- .text._ZN7cutlass13device_kernelINS_4gemm6kernel13GemmUniversalIN4cute5tupleIJiiiiEEENS1_10collective13CollectiveMmaINS1_35MainloopSm100TmaUmmaWarpSpecializedILi4ELi2ELi4ENS5_IJNS4_1CILi2EEENSA_ILi1EEESC_EEEEENS5_IJNSA_ILi128EEESF_NSA_ILi64EEEEEENS_12float_e4m3_tENS5_IJlSC_lEEESI_SJ_NS4_8TiledMMAINS4_8MMA_AtomIJNS4_10MMA_TraitsINS4_25SM100_MMA_F8F6F4_2x1SM_SSEJSI_SI_fSF_SF_NS4_17integral_constantINS4_4UMMA5MajorELSQ_0EEESR_NSO_INSP_7ScaleInELSS_0EEEST_EEEEEENS4_6LayoutINS5_IJSC_SC_SC_EEENS5_IJNSA_ILi0EEESY_SY_EEEEENS5_IJNS4_10UnderscoreES11_S11_EEEEENS4_18SM100_TMA_2SM_LOADENS4_14ComposedLayoutINS4_7SwizzleILi2ELi4ELi3EEENS4_18smem_ptr_flag_bitsILi8EEENSW_INS5_IJNSA_ILi8EEESG_EEENS5_IJSG_SC_EEEEEEEvNS4_8identityES14_S1E_vS1F_EENS_8epilogue10collective18CollectiveEpilogueINS1H_23Sm100TmaWarpSpecializedILi2ELi2ELi32ELb0ELb0EEEJNS5_IJSG_SF_SG_EEENS5_IJNSW_ISG_SC_EENSW_INS5_IJNSA_ILi32EEESB_EEENS5_IJSC_SG_EEEEEEEESI_SJ_SI_SJ_NS1H_6fusion15FusionCallbacksIS1L_NS1T_17LinearCombinationISI_fSI_fLNS_15FloatRoundStyleE2EEES1M_S1S_JEEENS4_5SM1004TMEM4LOAD26SM100_TMEM_LOAD_32dp32b32xENS4_13SM90_TMA_LOADENS15_INS16_ILi1ELi4ELi3EEES19_NSW_INS5_IJS1A_S1O_EEENS5_IJS1O_SC_EEEEEEENS4_39AutoVectorizingCopyWithAssumedAlignmentILi128EEENS4_14SM90_TMA_STOREES28_S2A_S2A_EEEvvEEEEvNT_6ParamsE --------------------------
	.section	.text._ZN7cutlass13device_kernelINS_4gemm6kernel13GemmUniversalIN4cute5tupleIJiiiiEEENS1_10collective13CollectiveMmaINS1_35MainloopSm100TmaUmmaWarpSpecializedILi4ELi2ELi4ENS5_IJNS4_1CILi2EEENSA_ILi1EEESC_EEEEENS5_IJNSA_ILi128EEESF_NSA_ILi64EEEEEENS_12float_e4m3_tENS5_IJlSC_lEEESI_SJ_NS4_8TiledMMAINS4_8MMA_AtomIJNS4_10MMA_TraitsINS4_25SM100_MMA_F8F6F4_2x1SM_SSEJSI_SI_fSF_SF_NS4_17integral_constantINS4_4UMMA5MajorELSQ_0EEESR_NSO_INSP_7ScaleInELSS_0EEEST_EEEEEENS4_6LayoutINS5_IJSC_SC_SC_EEENS5_IJNSA_ILi0EEESY_SY_EEEEENS5_IJNS4_10UnderscoreES11_S11_EEEEENS4_18SM100_TMA_2SM_LOADENS4_14ComposedLayoutINS4_7SwizzleILi2ELi4ELi3EEENS4_18smem_ptr_flag_bitsILi8EEENSW_INS5_IJNSA_ILi8EEESG_EEENS5_IJSG_SC_EEEEEEEvNS4_8identityES14_S1E_vS1F_EENS_8epilogue10collective18CollectiveEpilogueINS1H_23Sm100TmaWarpSpecializedILi2ELi2ELi32ELb0ELb0EEEJNS5_IJSG_SF_SG_EEENS5_IJNSW_ISG_SC_EENSW_INS5_IJNSA_ILi32EEESB_EEENS5_IJSC_SG_EEEEEEEESI_SJ_SI_SJ_NS1H_6fusion15FusionCallbacksIS1L_NS1T_17LinearCombinationISI_fSI_fLNS_15FloatRoundStyleE2EEES1M_S1S_JEEENS4_5SM1004TMEM4LOAD26SM100_TMEM_LOAD_32dp32b32xENS4_13SM90_TMA_LOADENS15_INS16_ILi1ELi4ELi3EEES19_NSW_INS5_IJS1A_S1O_EEENS5_IJS1O_SC_EEEEEEENS4_39AutoVectorizingCopyWithAssumedAlignmentILi128EEENS4_14SM90_TMA_STOREES28_S2A_S2A_EEEvvEEEEvNT_6ParamsE,"ax",@progbits
	.align	128
.text._ZN7cutlass13device_kernelINS_4gemm6kernel13GemmUniversalIN4cute5tupleIJiiiiEEENS1_10collective13CollectiveMmaINS1_35MainloopSm100TmaUmmaWarpSpecializedILi4ELi2ELi4ENS5_IJNS4_1CILi2EEENSA_ILi1EEESC_EEEEENS5_IJNSA_ILi128EEESF_NSA_ILi64EEEEEENS_12float_e4m3_tENS5_IJlSC_lEEESI_SJ_NS4_8TiledMMAINS4_8MMA_AtomIJNS4_10MMA_TraitsINS4_25SM100_MMA_F8F6F4_2x1SM_SSEJSI_SI_fSF_SF_NS4_17integral_constantINS4_4UMMA5MajorELSQ_0EEESR_NSO_INSP_7ScaleInELSS_0EEEST_EEEEEENS4_6LayoutINS5_IJSC_SC_SC_EEENS5_IJNSA_ILi0EEESY_SY_EEEEENS5_IJNS4_10UnderscoreES11_S11_EEEEENS4_18SM100_TMA_2SM_LOADENS4_14ComposedLayoutINS4_7SwizzleILi2ELi4ELi3EEENS4_18smem_ptr_flag_bitsILi8EEENSW_INS5_IJNSA_ILi8EEESG_EEENS5_IJSG_SC_EEEEEEEvNS4_8identityES14_S1E_vS1F_EENS_8epilogue10collective18CollectiveEpilogueINS1H_23Sm100TmaWarpSpecializedILi2ELi2ELi32ELb0ELb0EEEJNS5_IJSG_SF_SG_EEENS5_IJNSW_ISG_SC_EENSW_INS5_IJNSA_ILi32EEESB_EEENS5_IJSC_SG_EEEEEEEESI_SJ_SI_SJ_NS1H_6fusion15FusionCallbacksIS1L_NS1T_17LinearCombinationISI_fSI_fLNS_15FloatRoundStyleE2EEES1M_S1S_JEEENS4_5SM1004TMEM4LOAD26SM100_TMEM_LOAD_32dp32b32xENS4_13SM90_TMA_LOADENS15_INS16_ILi1ELi4ELi3EEES19_NSW_INS5_IJS1A_S1O_EEENS5_IJS1O_SC_EEEEEEENS4_39AutoVectorizingCopyWithAssumedAlignmentILi128EEENS4_14SM90_TMA_STOREES28_S2A_S2A_EEEvvEEEEvNT_6ParamsE:
        .type           _ZN7cutlass13device_kernelINS_4gemm6kernel13GemmUniversalIN4cute5tupleIJiiiiEEENS1_10collective13CollectiveMmaINS1_35MainloopSm100TmaUmmaWarpSpecializedILi4ELi2ELi4ENS5_IJNS4_1CILi2EEENSA_ILi1EEESC_EEEEENS5_IJNSA_ILi128EEESF_NSA_ILi64EEEEEENS_12float_e4m3_tENS5_IJlSC_lEEESI_SJ_NS4_8TiledMMAINS4_8MMA_AtomIJNS4_10MMA_TraitsINS4_25SM100_MMA_F8F6F4_2x1SM_SSEJSI_SI_fSF_SF_NS4_17integral_constantINS4_4UMMA5MajorELSQ_0EEESR_NSO_INSP_7ScaleInELSS_0EEEST_EEEEEENS4_6LayoutINS5_IJSC_SC_SC_EEENS5_IJNSA_ILi0EEESY_SY_EEEEENS5_IJNS4_10UnderscoreES11_S11_EEEEENS4_18SM100_TMA_2SM_LOADENS4_14ComposedLayoutINS4_7SwizzleILi2ELi4ELi3EEENS4_18smem_ptr_flag_bitsILi8EEENSW_INS5_IJNSA_ILi8EEESG_EEENS5_IJSG_SC_EEEEEEEvNS4_8identityES14_S1E_vS1F_EENS_8epilogue10collective18CollectiveEpilogueINS1H_23Sm100TmaWarpSpecializedILi2ELi2ELi32ELb0ELb0EEEJNS5_IJSG_SF_SG_EEENS5_IJNSW_ISG_SC_EENSW_INS5_IJNSA_ILi32EEESB_EEENS5_IJSC_SG_EEEEEEEESI_SJ_SI_SJ_NS1H_6fusion15FusionCallbacksIS1L_NS1T_17LinearCombinationISI_fSI_fLNS_15FloatRoundStyleE2EEES1M_S1S_JEEENS4_5SM1004TMEM4LOAD26SM100_TMEM_LOAD_32dp32b32xENS4_13SM90_TMA_LOADENS15_INS16_ILi1ELi4ELi3EEES19_NSW_INS5_IJS1A_S1O_EEENS5_IJS1O_SC_EEEEEEENS4_39AutoVectorizingCopyWithAssumedAlignmentILi128EEENS4_14SM90_TMA_STOREES28_S2A_S2A_EEEvvEEEEvNT_6ParamsE,@function
        .size           _ZN7cutlass13device_kernelINS_4gemm6kernel13GemmUniversalIN4cute5tupleIJiiiiEEENS1_10collective13CollectiveMmaINS1_35MainloopSm100TmaUmmaWarpSpecializedILi4ELi2ELi4ENS5_IJNS4_1CILi2EEENSA_ILi1EEESC_EEEEENS5_IJNSA_ILi128EEESF_NSA_ILi64EEEEEENS_12float_e4m3_tENS5_IJlSC_lEEESI_SJ_NS4_8TiledMMAINS4_8MMA_AtomIJNS4_10MMA_TraitsINS4_25SM100_MMA_F8F6F4_2x1SM_SSEJSI_SI_fSF_SF_NS4_17integral_constantINS4_4UMMA5MajorELSQ_0EEESR_NSO_INSP_7ScaleInELSS_0EEEST_EEEEEENS4_6LayoutINS5_IJSC_SC_SC_EEENS5_IJNSA_ILi0EEESY_SY_EEEEENS5_IJNS4_10UnderscoreES11_S11_EEEEENS4_18SM100_TMA_2SM_LOADENS4_14ComposedLayoutINS4_7SwizzleILi2ELi4ELi3EEENS4_18smem_ptr_flag_bitsILi8EEENSW_INS5_IJNSA_ILi8EEESG_EEENS5_IJSG_SC_EEEEEEEvNS4_8identityES14_S1E_vS1F_EENS_8epilogue10collective18CollectiveEpilogueINS1H_23Sm100TmaWarpSpecializedILi2ELi2ELi32ELb0ELb0EEEJNS5_IJSG_SF_SG_EEENS5_IJNSW_ISG_SC_EENSW_INS5_IJNSA_ILi32EEESB_EEENS5_IJSC_SG_EEEEEEEESI_SJ_SI_SJ_NS1H_6fusion15FusionCallbacksIS1L_NS1T_17LinearCombinationISI_fSI_fLNS_15FloatRoundStyleE2EEES1M_S1S_JEEENS4_5SM1004TMEM4LOAD26SM100_TMEM_LOAD_32dp32b32xENS4_13SM90_TMA_LOADENS15_INS16_ILi1ELi4ELi3EEES19_NSW_INS5_IJS1A_S1O_EEENS5_IJS1O_SC_EEEEEEENS4_39AutoVectorizingCopyWithAssumedAlignmentILi128EEENS4_14SM90_TMA_STOREES28_S2A_S2A_EEEvvEEEEvNT_6ParamsE,(.L_x_163 - _ZN7cutlass13device_kernelINS_4gemm6kernel13GemmUniversalIN4cute5tupleIJiiiiEEENS1_10collective13CollectiveMmaINS1_35MainloopSm100TmaUmmaWarpSpecializedILi4ELi2ELi4ENS5_IJNS4_1CILi2EEENSA_ILi1EEESC_EEEEENS5_IJNSA_ILi128EEESF_NSA_ILi64EEEEEENS_12float_e4m3_tENS5_IJlSC_lEEESI_SJ_NS4_8TiledMMAINS4_8MMA_AtomIJNS4_10MMA_TraitsINS4_25SM100_MMA_F8F6F4_2x1SM_SSEJSI_SI_fSF_SF_NS4_17integral_constantINS4_4UMMA5MajorELSQ_0EEESR_NSO_INSP_7ScaleInELSS_0EEEST_EEEEEENS4_6LayoutINS5_IJSC_SC_SC_EEENS5_IJNSA_ILi0EEESY_SY_EEEEENS5_IJNS4_10UnderscoreES11_S11_EEEEENS4_18SM100_TMA_2SM_LOADENS4_14ComposedLayoutINS4_7SwizzleILi2ELi4ELi3EEENS4_18smem_ptr_flag_bitsILi8EEENSW_INS5_IJNSA_ILi8EEESG_EEENS5_IJSG_SC_EEEEEEEvNS4_8identityES14_S1E_vS1F_EENS_8epilogue10collective18CollectiveEpilogueINS1H_23Sm100TmaWarpSpecializedILi2ELi2ELi32ELb0ELb0EEEJNS5_IJSG_SF_SG_EEENS5_IJNSW_ISG_SC_EENSW_INS5_IJNSA_ILi32EEESB_EEENS5_IJSC_SG_EEEEEEEESI_SJ_SI_SJ_NS1H_6fusion15FusionCallbacksIS1L_NS1T_17LinearCombinationISI_fSI_fLNS_15FloatRoundStyleE2EEES1M_S1S_JEEENS4_5SM1004TMEM4LOAD26SM100_TMEM_LOAD_32dp32b32xENS4_13SM90_TMA_LOADENS15_INS16_ILi1ELi4ELi3EEES19_NSW_INS5_IJS1A_S1O_EEENS5_IJS1O_SC_EEEEEEENS4_39AutoVectorizingCopyWithAssumedAlignmentILi128EEENS4_14SM90_TMA_STOREES28_S2A_S2A_EEEvvEEEEvNT_6ParamsE)
        .other          _ZN7cutlass13device_kernelINS_4gemm6kernel13GemmUniversalIN4cute5tupleIJiiiiEEENS1_10collective13CollectiveMmaINS1_35MainloopSm100TmaUmmaWarpSpecializedILi4ELi2ELi4ENS5_IJNS4_1CILi2EEENSA_ILi1EEESC_EEEEENS5_IJNSA_ILi128EEESF_NSA_ILi64EEEEEENS_12float_e4m3_tENS5_IJlSC_lEEESI_SJ_NS4_8TiledMMAINS4_8MMA_AtomIJNS4_10MMA_TraitsINS4_25SM100_MMA_F8F6F4_2x1SM_SSEJSI_SI_fSF_SF_NS4_17integral_constantINS4_4UMMA5MajorELSQ_0EEESR_NSO_INSP_7ScaleInELSS_0EEEST_EEEEEENS4_6LayoutINS5_IJSC_SC_SC_EEENS5_IJNSA_ILi0EEESY_SY_EEEEENS5_IJNS4_10UnderscoreES11_S11_EEEEENS4_18SM100_TMA_2SM_LOADENS4_14ComposedLayoutINS4_7SwizzleILi2ELi4ELi3EEENS4_18smem_ptr_flag_bitsILi8EEENSW_INS5_IJNSA_ILi8EEESG_EEENS5_IJSG_SC_EEEEEEEvNS4_8identityES14_S1E_vS1F_EENS_8epilogue10collective18CollectiveEpilogueINS1H_23Sm100TmaWarpSpecializedILi2ELi2ELi32ELb0ELb0EEEJNS5_IJSG_SF_SG_EEENS5_IJNSW_ISG_SC_EENSW_INS5_IJNSA_ILi32EEESB_EEENS5_IJSC_SG_EEEEEEEESI_SJ_SI_SJ_NS1H_6fusion15FusionCallbacksIS1L_NS1T_17LinearCombinationISI_fSI_fLNS_15FloatRoundStyleE2EEES1M_S1S_JEEENS4_5SM1004TMEM4LOAD26SM100_TMEM_LOAD_32dp32b32xENS4_13SM90_TMA_LOADENS15_INS16_ILi1ELi4ELi3EEES19_NSW_INS5_IJS1A_S1O_EEENS5_IJS1O_SC_EEEEEEENS4_39AutoVectorizingCopyWithAssumedAlignmentILi128EEENS4_14SM90_TMA_STOREES28_S2A_S2A_EEEvvEEEEvNT_6ParamsE,@"STO_CUDA_ENTRY STV_DEFAULT"
_ZN7cutlass13device_kernelINS_4gemm6kernel13GemmUniversalIN4cute5tupleIJiiiiEEENS1_10collective13CollectiveMmaINS1_35MainloopSm100TmaUmmaWarpSpecializedILi4ELi2ELi4ENS5_IJNS4_1CILi2EEENSA_ILi1EEESC_EEEEENS5_IJNSA_ILi128EEESF_NSA_ILi64EEEEEENS_12float_e4m3_tENS5_IJlSC_lEEESI_SJ_NS4_8TiledMMAINS4_8MMA_AtomIJNS4_10MMA_TraitsINS4_25SM100_MMA_F8F6F4_2x1SM_SSEJSI_SI_fSF_SF_NS4_17integral_constantINS4_4UMMA5MajorELSQ_0EEESR_NSO_INSP_7ScaleInELSS_0EEEST_EEEEEENS4_6LayoutINS5_IJSC_SC_SC_EEENS5_IJNSA_ILi0EEESY_SY_EEEEENS5_IJNS4_10UnderscoreES11_S11_EEEEENS4_18SM100_TMA_2SM_LOADENS4_14ComposedLayoutINS4_7SwizzleILi2ELi4ELi3EEENS4_18smem_ptr_flag_bitsILi8EEENSW_INS5_IJNSA_ILi8EEESG_EEENS5_IJSG_SC_EEEEEEEvNS4_8identityES14_S1E_vS1F_EENS_8epilogue10collective18CollectiveEpilogueINS1H_23Sm100TmaWarpSpecializedILi2ELi2ELi32ELb0ELb0EEEJNS5_IJSG_SF_SG_EEENS5_IJNSW_ISG_SC_EENSW_INS5_IJNSA_ILi32EEESB_EEENS5_IJSC_SG_EEEEEEEESI_SJ_SI_SJ_NS1H_6fusion15FusionCallbacksIS1L_NS1T_17LinearCombinationISI_fSI_fLNS_15FloatRoundStyleE2EEES1M_S1S_JEEENS4_5SM1004TMEM4LOAD26SM100_TMEM_LOAD_32dp32b32xENS4_13SM90_TMA_LOADENS15_INS16_ILi1ELi4ELi3EEES19_NSW_INS5_IJS1A_S1O_EEENS5_IJS1O_SC_EEEEEEENS4_39AutoVectorizingCopyWithAssumedAlignmentILi128EEENS4_14SM90_TMA_STOREES28_S2A_S2A_EEEvvEEEEvNT_6ParamsE:
[----:B------:R-:W1:Y:S01]  /*0000*/  LDC R1, c[0x0][0x37c] ;  /* 0x0000df00ff017b82 */ /* 0x000e620000000800 */
[----:B------:R-:W2:Y:S01]  /*0010*/  S2R R109, SR_TID.X ;  /* 0x00000000006d7919 */ /* 0x000ea20000002100 */
[----:B------:R-:W3:Y:S06]  /*0020*/  LDCU.64 UR6, c[0x0][0x890] ;  /* 0x00011200ff0677ac */ /* 0x000eec0008000a00 */
[----:B------:R-:W4:Y:S01]  /*0030*/  S2UR UR37, SR_CgaCtaId ;  /* 0x00000000002579c3 */ /* 0x000f220000008800 */
[----:B------:R-:W-:Y:S02]  /*0040*/  PRMT R95, RZ, 0x7610, R95 ;  /* 0x00007610ff5f7816 */ /* 0x000fe4000000005f */
[----:B------:R-:W-:Y:S01]  /*0050*/  ELECT P1, URZ, PT ;  /* 0x0000000000ff782f */ /* 0x000fe20003820000 */
[----:B------:R-:W1:Y:S01]  /*0060*/  LDCU.64 UR46, c[0x0][0x358] ;  /* 0x00006b00ff2e77ac */ /* 0x000e620008000a00 */
[----:B---3--:R-:W-:-:S04]  /*0070*/  UISETP.NE.U32.AND UP0, UPT, UR6, URZ, UPT ;  /* 0x000000ff0600728c */ /* 0x008fc8000bf05070 */
[----:B------:R-:W-:Y:S02]  /*0080*/  UISETP.NE.AND.EX UP0, UPT, UR7, URZ, UPT, UP0 ;  /* 0x000000ff0700728c */ /* 0x000fe4000bf05300 */
[----:B----4-:R-:W-:Y:S02]  /*0090*/  ULOP3.LUT UR5, UR37, 0x1, URZ, 0xc0, !UPT ;  /* 0x0000000125057892 */ /* 0x010fe4000f8ec0ff */
[----:B------:R-:W-:Y:S01]  /*00a0*/  ULOP3.LUT UR4, UR37, 0x1, URZ, 0x3c, !UPT ;  /* 0x0000000125047892 */ /* 0x000fe2000f8e3cff */
[----:B--2---:R-:W-:-:S05]  /*00b0*/  SHF.R.U32.HI R102, RZ, 0x5, R109 ;  /* 0x00000005ff667819 */ /* 0x004fca000001166d */
[----:B------:R-:W2:Y:S02]  /*00c0*/  SHFL.IDX PT, R0, R102, RZ, 0x1f ;  /* 0x00001fff66007589 */ /* 0x000ea400000e0000 */
[----:B--2---:R-:W-:Y:S01]  /*00d0*/  R2UR UR10, R0 ;  /* 0x00000000000a72ca */ /* 0x004fe200000e0000 */
[----:B-1----:R-:W-:-:S14]  /*00e0*/  BRA.U UP0, `(.L_x_0) ;  /* 0x00000001002c7547 */ /* 0x002fdc000b800000 */
[----:B------:R-:W1:Y:S02]  /*00f0*/  LDCU.64 UR8, c[0x0][0x888] ;  /* 0x00011100ff0877ac */ /* 0x000e640008000a00 */
[----:B-1----:R-:W-:-:S04]  /*0100*/  UISETP.NE.U32.AND UP0, UPT, UR8, URZ, UPT ;  /* 0x000000ff0800728c */ /* 0x002fc8000bf05070 */
[----:B------:R-:W-:-:S09]  /*0110*/  UISETP.NE.AND.EX UP0, UPT, UR9, URZ, UPT, UP0 ;  /* 0x000000ff0900728c */ /* 0x000fd2000bf05300 */
[----:B------:R-:W-:Y:S05]  /*0120*/  BRA.U !UP0, `(.L_x_1) ;  /* 0x0000000108107547 */ /* 0x000fea000b800000 */
[----:B------:R-:W1:Y:S02]  /*0130*/  LDC.64 R2, c[0x0][0x888] ;  /* 0x00022200ff027b82 */ /* 0x000e640000000a00 */
[----:B-1----:R1:W5:Y:S01]  /*0140*/  LDG.E R49, desc[UR46][R2.64] ;  /* 0x0000002e02317981 */ /* 0x002362000c1e1900 */
[----:B------:R-:W-:Y:S01]  /*0150*/  HFMA2 R95, -RZ, RZ, 0, 5.9604644775390625e-08 ;  /* 0x00000001ff5f7431 */ /* 0x000fe200000001ff */
[----:B------:R-:W-:Y:S05]  /*0160*/  BRA `(.L_x_0) ;  /* 0x00000000000c7947 */ /* 0x000fea0003800000 */
.L_x_1:
[----:B------:R-:W1:Y:S01]  /*0170*/  LDCU UR8, c[0x0][0x880] ;  /* 0x00011000ff0877ac */ /* 0x000e620008000800 */
[----:B------:R-:W-:Y:S01]  /*0180*/  HFMA2 R95, -RZ, RZ, 0, 5.9604644775390625e-08 ;  /* 0x00000001ff5f7431 */ /* 0x000fe200000001ff */
[----:B-1----:R-:W-:-:S07]  /*0190*/  MOV R49, UR8 ;  /* 0x0000000800317c02 */ /* 0x002fce0008000f00 */
.L_x_0:
[----:B------:R-:W2:Y:S02]  /*01a0*/  LDCU.64 UR8, c[0x0][0x8b0] ;  /* 0x00011600ff0877ac */ /* 0x000ea40008000a00 */
[----:B--2---:R-:W-:-:S04]  /*01b0*/  UISETP.NE.U32.AND UP0, UPT, UR8, URZ, UPT ;  /* 0x000000ff0800728c */ /* 0x004fc8000bf05070 */
[----:B------:R-:W-:-:S09]  /*01c0*/  UISETP.NE.AND.EX UP0, UPT, UR9, URZ, UPT, UP0 ;  /* 0x000000ff0900728c */ /* 0x000fd2000bf05300 */
[----:B------:R-:W-:Y:S05]  /*01d0*/  BRA.U UP0, `(.L_x_2) ;  /* 0x0000000100247547 */ /* 0x000fea000b800000 */
[----:B------:R-:W2:Y:S02]  /*01e0*/  LDCU.64 UR8, c[0x0][0x8a8] ;  /* 0x00011500ff0877ac */ /* 0x000ea40008000a00 */
[----:B--2---:R-:W-:-:S04]  /*01f0*/  UISETP.NE.U32.AND UP0, UPT, UR8, URZ, UPT ;  /* 0x000000ff0800728c */ /* 0x004fc8000bf05070 */
[----:B------:R-:W-:-:S09]  /*0200*/  UISETP.NE.AND.EX UP0, UPT, UR9, URZ, UPT, UP0 ;  /* 0x000000ff0900728c */ /* 0x000fd2000bf05300 */
[----:B------:R-:W-:Y:S05]  /*0210*/  BRA.U !UP0, `(.L_x_3) ;  /* 0x00000001080c7547 */ /* 0x000fea000b800000 */
[----:B------:R-:W2:Y:S02]  /*0220*/  LDC.64 R46, c[0x0][0x8a8] ;  /* 0x00022a00ff2e7b82 */ /* 0x000ea40000000a00 */
[----:B--2---:R2:W5:Y:S01]  /*0230*/  LDG.E R46, desc[UR46][R46.64] ;  /* 0x0000002e2e2e7981 */ /* 0x004562000c1e1900 */
[----:B------:R-:W-:Y:S05]  /*0240*/  BRA `(.L_x_2) ;  /* 0x0000000000087947 */ /* 0x000fea0003800000 */
.L_x_3:
[----:B------:R-:W2:Y:S02]  /*0250*/  LDCU UR8, c[0x0][0x8a0] ;  /* 0x00011400ff0877ac */ /* 0x000ea40008000800 */
[----:B--2---:R-:W-:Y:S02]  /*0260*/  MOV R46, UR8 ;  /* 0x00000008002e7c02 */ /* 0x004fe40008000f00 */
.L_x_2:
[----:B------:R-:W-:Y:S01]  /*0270*/  IMAD.U32 R0, RZ, RZ, UR10 ;  /* 0x0000000aff007e24 */ /* 0x000fe2000f8e00ff */
[----:B------:R-:W-:Y:S04]  /*0280*/  BSSY.RECONVERGENT B0, `(.L_x_4) ;  /* 0x000000c000007945 */ /* 0x000fe80003800200 */
[C---:B------:R-:W-:Y:S02]  /*0290*/  ISETP.NE.OR P2, PT, R0.reuse, 0x1, !P1 ;  /* 0x000000010000780c */ /* 0x040fe40004f45670 */
[----:B------:R-:W-:-:S11]  /*02a0*/  ISETP.NE.OR P0, PT, R0, 0x3, !P1 ;  /* 0x000000030000780c */ /* 0x000fd60004f05670 */
[----:B------:R-:W-:Y:S05]  /*02b0*/  @P2 BRA `(.L_x_5) ;  /* 0x0000000000202947 */ /* 0x000fea0003800000 */
[----:B------:R-:W3:Y:S02]  /*02c0*/  LDCU.64 UR8, c[0x0][0x348] ;  /* 0x00006900ff0877ac */ /* 0x000ee40008000a00 */
[----:B---3--:R-:W-:Y:S02]  /*02d0*/  UIADD3 UR12, UP1, UPT, UR8, 0x80, URZ ;  /* 0x00000080080c7890 */ /* 0x008fe4000ff3e0ff */
[----:B------:R-:W-:Y:S02]  /*02e0*/  UIADD3 UR8, UP0, UPT, UR8, 0x180, URZ ;  /* 0x0000018008087890 */ /* 0x000fe4000ff1e0ff */
[----:B------:R-:W-:Y:S02]  /*02f0*/  UIADD3.X UR13, UPT, UPT, URZ, UR9, URZ, UP1, !UPT ;  /* 0x00000009ff0d7290 */ /* 0x000fe40008ffe4ff */
[----:B------:R-:W-:-:S07]  /*0300*/  UIADD3.X UR9, UPT, UPT, URZ, UR9, URZ, UP0, !UPT ;  /* 0x00000009ff097290 */ /* 0x000fce00087fe4ff */
[----:B------:R3:W-:Y:S02]  /*0310*/  UTMACCTL.PF [UR12] ;  /* 0x000000000c0079b9 */ /* 0x0007e40008040000 */
[----:B------:R3:W-:Y:S02]  /*0320*/  UTMACCTL.PF [UR8] ;  /* 0x00000000080079b9 */ /* 0x0007e40008040000 */
[----:B---3--:R-:W-:Y:S01]  /*0330*/  NOP ;  /* 0x0000000000007918 */ /* 0x008fe20000000000 */
.L_x_5:
[----:B------:R-:W-:Y:S05]  /*0340*/  BSYNC.RECONVERGENT B0 ;  /* 0x0000000000007941 */ /* 0x000fea0003800200 */
.L_x_4:
[----:B------:R-:W-:Y:S04]  /*0350*/  BSSY.RECONVERGENT B0, `(.L_x_6) ;  /* 0x000000a000007945 */ /* 0x000fe80003800200 */
        /* <DEDUP_REMOVED lines=9> */
.L_x_7:
[----:B------:R-:W-:Y:S05]  /*03f0*/  BSYNC.RECONVERGENT B0 ;  /* 0x0000000000007941 */ /* 0x000fea0003800200 */
.L_x_6:
[----:B------:R-:W3:Y:S01]  /*0400*/  LDCU.64 UR8, c[0x0][0x888] ;  /* 0x00011100ff0877ac */ /* 0x000ee20008000a00 */
[----:B------:R-:W-:Y:S02]  /*0410*/  UISETP.EQ.U32.AND UP1, UPT, UR6, URZ, UPT ;  /* 0x000000ff0600728c */ /* 0x000fe4000bf22070 */
[----:B------:R-:W-:Y:S02]  /*0420*/  UPLOP3.LUT UP5, UPT, UPT, UPT, UPT, 0x80, 0x8 ;  /* 0x000000000008789c */ /* 0x000fe40003faf070 */
[----:B---3--:R-:W-:-:S04]  /*0430*/  UISETP.NE.U32.AND UP0, UPT, UR8, URZ, UPT ;  /* 0x000000ff0800728c */ /* 0x008fc8000bf05070 */
[----:B------:R-:W-:-:S04]  /*0440*/  UISETP.NE.AND.EX UP0, UPT, UR9, URZ, UPT, UP0 ;  /* 0x000000ff0900728c */ /* 0x000fc8000bf05300 */
[----:B------:R-:W-:-:S04]  /*0450*/  UISETP.EQ.OR.EX UP2, UPT, UR7, URZ, !UP0, UP1 ;  /* 0x000000ff0700728c */ /* 0x000fc8000c742710 */
[----:B------:R-:W-:-:S05]  /*0460*/  UP2UR UR50, UPR, URZ, 0x4 ;  /* 0x00000004ff327883 */ /* 0x000fca0008000000 */
[----:B------:R-:W-:Y:S07]  /*0470*/  BRA.U !UP2, `(.L_x_8) ;  /* 0x000000010a207547 */ /* 0x000fee000b800000 */
[----:B------:R-:W-:Y:S01]  /*0480*/  UISETP.NE.U32.AND UP2, UPT, UR6, URZ, UPT ;  /* 0x000000ff0600728c */ /* 0x000fe2000bf45070 */
[----:B-----5:R-:W-:Y:S01]  /*0490*/  FSETP.NEU.AND P0, PT, R49, RZ, PT ;  /* 0x000000ff3100720b */ /* 0x020fe20003f0d000 */
[----:B------:R-:W-:Y:S02]  /*04a0*/  USEL UR6, URZ, 0xffffffff, UP0 ;  /* 0xffffffffff067887 */ /* 0x000fe40008000000 */
[----:B------:R-:W-:-:S10]  /*04b0*/  UISETP.NE.AND.EX UP2, UPT, UR7, URZ, UPT, UP2 ;  /* 0x000000ff0700728c */ /* 0x000fd4000bf45320 */
[----:B------:R-:W-:Y:S01]  /*04c0*/  VOTEU.ANY UP1, P0 ;  /* 0x0000000000ff7886 */ /* 0x000fe20000020100 */
[----:B------:R-:W-:-:S04]  /*04d0*/  @!UP2 USEL UR6, URZ, 0xffffffff, UP1 ;  /* 0xffffffffff06a887 */ /* 0x000fc80008800000 */
[----:B------:R-:W-:-:S04]  /*04e0*/  ULOP3.LUT UR6, UR6, 0x1, URZ, 0xc0, !UPT ;  /* 0x0000000106067892 */ /* 0x000fc8000f8ec0ff */
[----:B------:R-:W-:-:S11]  /*04f0*/  UISETP.NE.U32.AND UP5, UPT, UR6, 0x1, UPT ;  /* 0x000000010600788c */ /* 0x000fd6000bfa5070 */
.L_x_8:
[----:B------:R-:W3:Y:S01]  /*0500*/  SHFL.IDX PT, R0, R102, RZ, 0x1f ;  /* 0x00001fff66007589 */ /* 0x000ee200000e0000 */
[----:B------:R-:W-:-:S04]  /*0510*/  UISETP.NE.AND UP1, UPT, UR10, 0x2, UPT ;  /* 0x000000020a00788c */ /* 0x000fc8000bf25270 */
[----:B------:R-:W-:Y:S02]  /*0520*/  UISETP.EQ.AND UP2, UPT, UR5, URZ, !UP1 ;  /* 0x000000ff0500728c */ /* 0x000fe4000cf42270 */
[----:B------:R-:W-:-:S04]  /*0530*/  USEL UR6, URZ, 0x1, UP1 ;  /* 0x00000001ff067887 */ /* 0x000fc80008800000 */
[----:B------:R-:W-:Y:S02]  /*0540*/  PLOP3.LUT P5, PT, P1, PT, UP2, 0x80, 0x8 ;  /* 0x000000000008781c */ /* 0x000fe40000faf028 */
[----:B---3--:R-:W-:-:S13]  /*0550*/  ISETP.NE.AND P0, PT, R0, RZ, PT ;  /* 0x000000ff0000720c */ /* 0x008fda0003f05270 */
[----:B------:R-:W-:Y:S05]  /*0560*/  @P0 BRA `(.L_x_9) ;  /* 0x0000000000440947 */ /* 0x000fea0003800000 */
[----:B------:R-:W-:Y:S01]  /*0570*/  UMOV UR8, 0x400 ;  /* 0x0000040000087882 */ /* 0x000fe20000000000 */
[----:B------:R-:W-:Y:S01]  /*0580*/  UMOV UR7, 0x1 ;  /* 0x0000000100077882 */ /* 0x000fe20000000000 */
[----:B------:R-:W-:Y:S02]  /*0590*/  ULEA UR8, UR37, UR8, 0x18 ;  /* 0x0000000825087291 */ /* 0x000fe4000f8ec0ff */
[----:B------:R-:W-:-:S04]  /*05a0*/  UIADD3 UR12, UPT, UPT, -UR7, 0x100000, URZ ;  /* 0x00100000070c7890 */ /* 0x000fc8000fffe1ff */
[----:B------:R-:W-:Y:S02]  /*05b0*/  USHF.L.U32 UR13, UR12, 0xb, URZ ;  /* 0x0000000b0c0d7899 */ /* 0x000fe400080006ff */
[----:B------:R-:W-:Y:S01]  /*05c0*/  USHF.L.U32 UR12, UR12, 0x1, URZ ;  /* 0x000000010c0c7899 */ /* 0x000fe200080006ff */
[----:B------:R-:W-:Y:S01]  /*05d0*/  ELECT P0, URZ, PT ;  /* 0x0000000000ff782f */ /* 0x000fe20003800000 */
[----:B------:R-:W3:Y:S10]  /*05e0*/  FENCE.VIEW.ASYNC.S ;  /* 0x00000000000073c6 */ /* 0x000ef40000000000 */
[----:B---3--:R3:W4:Y:S01]  /*05f0*/  SYNCS.EXCH.64 URZ, [UR8], UR12 ;  /* 0x0000000c08ff75b2 */ /* 0x0087220008000100 */
[----:B------:R3:W1:Y:S01]  /*0600*/  SYNCS.EXCH.64 URZ, [UR8+0x20], UR12 ;  /* 0x0000200c08ff75b2 */ /* 0x0006620008000100 */
[----:B------:R3:W1:Y:S01]  /*0610*/  SYNCS.EXCH.64 URZ, [UR8+0x8], UR12 ;  /* 0x0000080c08ff75b2 */ /* 0x0006620008000100 */
[----:B------:R3:W1:Y:S01]  /*0620*/  SYNCS.EXCH.64 URZ, [UR8+0x28], UR12 ;  /* 0x0000280c08ff75b2 */ /* 0x0006620008000100 */
[----:B------:R3:W1:Y:S01]  /*0630*/  SYNCS.EXCH.64 URZ, [UR8+0x10], UR12 ;  /* 0x0000100c08ff75b2 */ /* 0x0006620008000100 */
[----:B------:R3:W1:Y:S01]  /*0640*/  SYNCS.EXCH.64 URZ, [UR8+0x30], UR12 ;  /* 0x0000300c08ff75b2 */ /* 0x0006620008000100 */
[----:B------:R3:W1:Y:S01]  /*0650*/  SYNCS.EXCH.64 URZ, [UR8+0x18], UR12 ;  /* 0x0000180c08ff75b2 */ /* 0x0006620008000100 */
[----:B------:R3:W1:Y:S01]  /*0660*/  SYNCS.EXCH.64 URZ, [UR8+0x38], UR12 ;  /* 0x0000380c08ff75b2 */ /* 0x0006620008000100 */
[----:B------:R-:W-:Y:S01]  /*0670*/  NOP ;  /* 0x0000000000007918 */ /* 0x000fe20000000000 */
.L_x_9:
[----:B------:R-:W2:Y:S01]  /*0680*/  SHFL.IDX PT, R0, R102, RZ, 0x1f ;  /* 0x00001fff66007589 */ /* 0x000ea200000e0000 */
[----:B------:R-:W-:Y:S01]  /*0690*/  NOP ;  /* 0x0000000000007918 */ /* 0x000fe20000000000 */
[----:B--2---:R-:W-:-:S13]  /*06a0*/  ISETP.NE.AND P0, PT, R0, 0x1, PT ;  /* 0x000000010000780c */ /* 0x004fda0003f05270 */
[----:B------:R-:W-:Y:S05]  /*06b0*/  @P0 BRA `(.L_x_10) ;  /* 0x0000000000440947 */ /* 0x000fea0003800000 */
[----:B------:R-:W-:Y:S01]  /*06c0*/  UMOV UR9, 0x400 ;  /* 0x0000040000097882 */ /* 0x000fe20000000000 */
[----:B---3--:R-:W-:Y:S01]  /*06d0*/  UMOV UR8, 0x20 ;  /* 0x0000002000087882 */ /* 0x008fe20000000000 */
[----:B------:R-:W-:Y:S01]  /*06e0*/  UMOV UR7, 0x80 ;  /* 0x0000008000077882 */ /* 0x000fe20000000000 */
[----:B------:R-:W-:Y:S02]  /*06f0*/  ULEA UR9, UR37, UR9, 0x18 ;  /* 0x0000000925097291 */ /* 0x000fe4000f8ec0ff */
[----:B------:R-:W-:-:S04]  /*0700*/  UIADD3 UR12, UPT, UPT, -UR8, 0x100000, URZ ;  /* 0x00100000080c7890 */ /* 0x000fc8000fffe1ff */
[----:B------:R-:W-:Y:S02]  /*0710*/  USHF.L.U32 UR13, UR12, 0xb, URZ ;  /* 0x0000000b0c0d7899 */ /* 0x000fe400080006ff */
[----:B------:R-:W-:Y:S02]  /*0720*/  USHF.L.U32 UR12, UR12, 0x1, URZ ;  /* 0x000000010c0c7899 */ /* 0x000fe400080006ff */
[----:B------:R-:W-:-:S04]  /*0730*/  UIADD3 UR14, UPT, UPT, -UR7, 0x100000, URZ ;  /* 0x00100000070e7890 */ /* 0x000fc8000fffe1ff */
[----:B------:R-:W-:Y:S02]  /*0740*/  USHF.L.U32 UR15, UR14, 0xb, URZ ;  /* 0x0000000b0e0f7899 */ /* 0x000fe400080006ff */
[----:B------:R-:W-:Y:S01]  /*0750*/  USHF.L.U32 UR14, UR14, 0x1, URZ ;  /* 0x000000010e0e7899 */ /* 0x000fe200080006ff */
[----:B------:R-:W-:Y:S01]  /*0760*/  ELECT P0, URZ, PT ;  /* 0x0000000000ff782f */ /* 0x000fe20003800000 */
[----:B------:R-:W2:Y:S02]  /*0770*/  FENCE.VIEW.ASYNC.S ;  /* 0x00000000000073c6 */ /* 0x000ea40000000000 */
[----:B--2---:R2:W3:Y:S08]  /*0780*/  SYNCS.EXCH.64 URZ, [UR9+0x40], UR12 ;  /* 0x0000400c09ff75b2 */ /* 0x0044f00008000100 */
[----:B------:R2:W1:Y:S01]  /*0790*/  SYNCS.EXCH.64 URZ, [UR9+0x50], UR14 ;  /* 0x0000500e09ff75b2 */ /* 0x0004620008000100 */
[----:B------:R2:W1:Y:S01]  /*07a0*/  SYNCS.EXCH.64 URZ, [UR9+0x48], UR12 ;  /* 0x0000480c09ff75b2 */ /* 0x0004620008000100 */
[----:B------:R2:W1:Y:S01]  /*07b0*/  SYNCS.EXCH.64 URZ, [UR9+0x58], UR14 ;  /* 0x0000580e09ff75b2 */ /* 0x0004620008000100 */
[----:B------:R-:W-:Y:S01]  /*07c0*/  NOP ;  /* 0x0000000000007918 */ /* 0x000fe20000000000 */
.L_x_10:
[----:B------:R-:W4:Y:S01]  /*07d0*/  SHFL.IDX PT, R0, R102, RZ, 0x1f ;  /* 0x00001fff66007589 */ /* 0x000f2200000e0000 */
[----:B------:R-:W-:Y:S01]  /*07e0*/  NOP ;  /* 0x0000000000007918 */ /* 0x000fe20000000000 */
[----:B----4-:R-:W-:-:S13]  /*07f0*/  ISETP.NE.AND P0, PT, R0, 0x3, PT ;  /* 0x000000030000780c */ /* 0x010fda0003f05270 */
[----:B------:R-:W-:Y:S05]  /*0800*/  @P0 BRA `(.L_x_11) ;  /* 0x00000000002c0947 */ /* 0x000fea0003800000 */
[----:B---3--:R-:W-:Y:S01]  /*0810*/  UMOV UR8, 0x400 ;  /* 0x0000040000087882 */ /* 0x008fe20000000000 */
[----:B------:R-:W-:Y:S01]  /*0820*/  UMOV UR7, 0x20 ;  /* 0x0000002000077882 */ /* 0x000fe20000000000 */
[----:B------:R-:W-:Y:S02]  /*0830*/  ULEA UR8, UR37, UR8, 0x18 ;  /* 0x0000000825087291 */ /* 0x000fe4000f8ec0ff */
[----:B--2---:R-:W-:-:S04]  /*0840*/  UIADD3 UR12, UPT, UPT, -UR7, 0x100000, URZ ;  /* 0x00100000070c7890 */ /* 0x004fc8000fffe1ff */
[----:B------:R-:W-:Y:S02]  /*0850*/  USHF.L.U32 UR13, UR12, 0xb, URZ ;  /* 0x0000000b0c0d7899 */ /* 0x000fe400080006ff */
[----:B------:R-:W-:Y:S01]  /*0860*/  USHF.L.U32 UR12, UR12, 0x1, URZ ;  /* 0x000000010c0c7899 */ /* 0x000fe200080006ff */
[----:B------:R-:W-:Y:S01]  /*0870*/  ELECT P0, URZ, PT ;  /* 0x0000000000ff782f */ /* 0x000fe20003800000 */
[----:B------:R-:W2:Y:S10]  /*0880*/  FENCE.VIEW.ASYNC.S ;  /* 0x00000000000073c6 */ /* 0x000eb40000000000 */
[----:B--2---:R4:W2:Y:S01]  /*0890*/  SYNCS.EXCH.64 URZ, [UR8+0x60], UR12 ;  /* 0x0000600c08ff75b2 */ /* 0x0048a20008000100 */
[----:B------:R4:W3:Y:S02]  /*08a0*/  SYNCS.EXCH.64 URZ, [UR8+0x68], UR12 ;  /* 0x0000680c08ff75b2 */ /* 0x0008e40008000100 */
[----:B----4-:R-:W-:Y:S01]  /*08b0*/  NOP ;  /* 0x0000000000007918 */ /* 0x010fe20000000000 */
.L_x_11:
[----:B------:R-:W4:Y:S01]  /*08c0*/  SHFL.IDX PT, R0, R102, RZ, 0x1f ;  /* 0x00001fff66007589 */ /* 0x000f2200000e0000 */
[----:B------:R-:W-:Y:S01]  /*08d0*/  NOP ;  /* 0x0000000000007918 */ /* 0x000fe20000000000 */
[----:B----4-:R-:W-:-:S13]  /*08e0*/  ISETP.NE.AND P0, PT, R0, 0x4, PT ;  /* 0x000000040000780c */ /* 0x010fda0003f05270 */
[----:B------:R-:W-:Y:S05]  /*08f0*/  @P0 BRA `(.L_x_12) ;  /* 0x0000000000480947 */ /* 0x000fea0003800000 */
[----:B--2---:R-:W-:Y:S01]  /*0900*/  UMOV UR9, 0x1e0 ;  /* 0x000001e000097882 */ /* 0x004fe20000000000 */
[----:B---3--:R-:W-:Y:S01]  /*0910*/  UMOV UR8, 0x400 ;  /* 0x0000040000087882 */ /* 0x008fe20000000000 */
[----:B------:R-:W-:Y:S01]  /*0920*/  USEL UR9, UR9, 0x1a0, UP5 ;  /* 0x000001a009097887 */ /* 0x000fe2000a800000 */
        /* <DEDUP_REMOVED lines=10> */
[----:B--2---:R4:W2:Y:S08]  /*09d0*/  SYNCS.EXCH.64 URZ, [UR8+0x70], UR12 ;  /* 0x0000700c08ff75b2 */ /* 0x0048b00008000100 */
[----:B------:R4:W3:Y:S01]  /*09e0*/  SYNCS.EXCH.64 URZ, [UR8+0x80], UR14 ;  /* 0x0000800e08ff75b2 */ /* 0x0008e20008000100 */
[----:B------:R4:W1:Y:S01]  /*09f0*/  SYNCS.EXCH.64 URZ, [UR8+0x78], UR12 ;  /* 0x0000780c08ff75b2 */ /* 0x0008620008000100 */
[----:B------:R4:W1:Y:S02]  /*0a00*/  SYNCS.EXCH.64 URZ, [UR8+0x88], UR14 ;  /* 0x0000880e08ff75b2 */ /* 0x0008640008000100 */
[----:B----4-:R-:W-:Y:S01]  /*0a10*/  NOP ;  /* 0x0000000000007918 */ /* 0x010fe20000000000 */
.L_x_12:
[----:B------:R-:W4:Y:S01]  /*0a20*/  SHFL.IDX PT, R0, R102, RZ, 0x1f ;  /* 0x00001fff66007589 */ /* 0x000f2200000e0000 */
[----:B------:R-:W-:Y:S01]  /*0a30*/  NOP ;  /* 0x0000000000007918 */ /* 0x000fe20000000000 */
[----:B----4-:R-:W-:-:S13]  /*0a40*/  ISETP.NE.AND P0, PT, R0, 0x5, PT ;  /* 0x000000050000780c */ /* 0x010fda0003f05270 */
[----:B------:R-:W-:Y:S05]  /*0a50*/  @P0 BRA `(.L_x_13) ;  /* 0x0000000000540947 */ /* 0x000fea0003800000 */
[----:B--2---:R-:W-:Y:S01]  /*0a60*/  UMOV UR9, 0x400 ;  /* 0x0000040000097882 */ /* 0x004fe20000000000 */
        /* <DEDUP_REMOVED lines=14> */
[----:B------:R4:W1:Y:S01]  /*0b50*/  SYNCS.EXCH.64 URZ, [UR9+0xb8], UR14 ;  /* 0x0000b80e09ff75b2 */ /* 0x0008620008000100 */
[----:B------:R4:W1:Y:S01]  /*0b60*/  SYNCS.EXCH.64 URZ, [UR9+0xa0], UR12 ;  /* 0x0000a00c09ff75b2 */ /* 0x0008620008000100 */
[----:B------:R4:W1:Y:S01]  /*0b70*/  SYNCS.EXCH.64 URZ, [UR9+0xc0], UR14 ;  /* 0x0000c00e09ff75b2 */ /* 0x0008620008000100 */
[----:B------:R4:W1:Y:S01]  /*0b80*/  SYNCS.EXCH.64 URZ, [UR9+0xa8], UR12 ;  /* 0x0000a80c09ff75b2 */ /* 0x0008620008000100 */
[----:B------:R4:W1:Y:S02]  /*0b90*/  SYNCS.EXCH.64 URZ, [UR9+0xc8], UR14 ;  /* 0x0000c80e09ff75b2 */ /* 0x0008640008000100 */
[----:B----4-:R-:W-:Y:S01]  /*0ba0*/  NOP ;  /* 0x0000000000007918 */ /* 0x010fe20000000000 */
.L_x_13:
[----:B------:R-:W4:Y:S01]  /*0bb0*/  SHFL.IDX PT, R0, R102, RZ, 0x1f ;  /* 0x00001fff66007589 */ /* 0x000f2200000e0000 */
[----:B------:R-:W-:Y:S01]  /*0bc0*/  ISETP.NE.OR P1, PT, RZ, UR10, !P1 ;  /* 0x0000000aff007c0c */ /* 0x000fe2000cf25670 */
        /* <DEDUP_REMOVED lines=12> */
[----:B------:R4:W3:Y:S01]  /*0c90*/  SYNCS.EXCH.64 URZ, [UR8+0xe0], UR12 ;  /* 0x0000e00c08ff75b2 */ /* 0x0008e20008000100 */
[----:B------:R4:W1:Y:S01]  /*0ca0*/  SYNCS.EXCH.64 URZ, [UR8+0xd8], UR12 ;  /* 0x0000d80c08ff75b2 */ /* 0x0008620008000100 */
[----:B------:R4:W1:Y:S02]  /*0cb0*/  SYNCS.EXCH.64 URZ, [UR8+0xe8], UR12 ;  /* 0x0000e80c08ff75b2 */ /* 0x0008640008000100 */
[----:B----4-:R-:W-:Y:S01]  /*0cc0*/  NOP ;  /* 0x0000000000007918 */ /* 0x010fe20000000000 */
.L_x_14:
[----:B------:R-:W-:Y:S01]  /*0cd0*/  VOTEU.ALL UP1, P1 ;  /* 0x0000000000ff7886 */ /* 0x000fe20000820000 */
[----:B---3--:R-:W3:Y:S01]  /*0ce0*/  LDCU UR8, c[0x0][0x36c] ;  /* 0x00006d80ff0877ac */ /* 0x008ee20008000800 */
[----:B------:R-:W-:Y:S01]  /*0cf0*/  NOP ;  /* 0x0000000000007918 */ /* 0x000fe20000000000 */
[----:B------:R-:W-:Y:S01]  /*0d00*/  LOP3.LUT R10, R109, 0x1f, RZ, 0xc0, !PT ;  /* 0x0000001f6d0a7812 */ /* 0x000fe200078ec0ff */
[----:B--2---:R-:W-:Y:S01]  /*0d10*/  UMOV UR12, 0x20 ;  /* 0x00000020000c7882 */ /* 0x004fe20000000000 */
[----:B------:R-:W-:Y:S01]  /*0d20*/  @!UP1 UMOV UR7, 0x400 ;  /* 0x0000040000079882 */ /* 0x000fe20000000000 */
[----:B------:R-:W-:-:S04]  /*0d30*/  @!UP1 UIADD3 UR12, UPT, UPT, -UR12, 0x100000, URZ ;  /* 0x001000000c0c9890 */ /* 0x000fc8000fffe1ff */
[----:B------:R-:W-:Y:S02]  /*0d40*/  @!UP1 USHF.L.U32 UR13, UR12, 0xb, URZ ;  /* 0x0000000b0c0d9899 */ /* 0x000fe400080006ff */
[----:B------:R-:W-:Y:S02]  /*0d50*/  @!UP1 USHF.L.U32 UR12, UR12, 0x1, URZ ;  /* 0x000000010c0c9899 */ /* 0x000fe400080006ff */
[----:B------:R-:W-:Y:S01]  /*0d60*/  @!UP1 ULEA UR7, UR37, UR7, 0x18 ;  /* 0x0000000725079291 */ /* 0x000fe2000f8ec0ff */
[----:B------:R-:W-:Y:S01]  /*0d70*/  VOTEU.ALL UP1, P1 ;  /* 0x0000000000ff7886 */ /* 0x000fe20000820000 */
[----:B------:R-:W-:Y:S01]  /*0d80*/  UISETP.NE.AND UP4, UPT, UR10, URZ, UPT ;  /* 0x000000ff0a00728c */ /* 0x000fe2000bf85270 */
[----:B------:R-:W2:Y:S09]  /*0d90*/  FENCE.VIEW.ASYNC.S ;  /* 0x00000000000073c6 */ /* 0x000eb20000000000 */
[----:B--2---:R2:W4:Y:S01]  /*0da0*/  @!UP1 SYNCS.EXCH.64 URZ, [UR7+0xf0], UR12 ;  /* 0x0000f00c07ff95b2 */ /* 0x0045220008000100 */
[----:B---3--:R-:W-:-:S09]  /*0db0*/  UISETP.EQ.U32.AND UP1, UPT, UR8, 0x1, UPT ;  /* 0x000000010800788c */ /* 0x008fd2000bf22070 */
[----:B------:R-:W-:Y:S05]  /*0dc0*/  BRA.U !UP1, `(.L_x_15) ;  /* 0x0000000109087547 */ /* 0x000fea000b800000 */
[----:B-1--4-:R-:W-:Y:S01]  /*0dd0*/  UCGABAR_ARV ;  /* 0x00000000000079c7 */ /* 0x012fe20008000000 */
[----:B------:R-:W-:Y:S05]  /*0de0*/  BRA `(.L_x_16) ;  /* 0x0000000000047947 */ /* 0x000fea0003800000 */
.L_x_15:
[----:B-1--4-:R-:W-:Y:S01]  /*0df0*/  NOP ;  /* 0x0000000000007918 */ /* 0x012fe20000000000 */
.L_x_16:
[----:B------:R-:W1:Y:S01]  /*0e00*/  S2R R11, SR_CTAID.X ;  /* 0x00000000000b7919 */ /* 0x000e620000002500 */
[----:B------:R-:W-:-:S05]  /*0e10*/  CS2R.32 R96, SR_CgaSize ;  /* 0x0000000000607805 */ /* 0x000fca0000008a00 */
[----:B------:R-:W-:-:S05]  /*0e20*/  IMAD R96, R96, -0xa0, RZ ;  /* 0xffffff6060607824 */ /* 0x000fca00078e02ff */
[----:B------:R-:W-:-:S14]  /*0e30*/  R2UR UR8, R96 ;  /* 0x00000000600872ca */ /* 0x000fdc00000e0000 */
[----:B------:R-:W3:Y:S01]  /*0e40*/  LDCU UR8, c[0x0][UR8+0x2b0] ;  /* 0x00005600080877ac */ /* 0x000ee20008000800 */
[----:B------:R-:W-:-:S05]  /*0e50*/  CS2R.32 R0, SR_CgaSize ;  /* 0x0000000000007805 */ /* 0x000fca0000008a00 */
[----:B------:R-:W-:-:S06]  /*0e60*/  IMAD R0, R0, -0xa0, RZ ;  /* 0xffffff6000007824 */ /* 0x000fcc00078e02ff */
[----:B------:R-:W4:Y:S01]  /*0e70*/  LDC R0, c[0x0][R0+0x2a0] ;  /* 0x0000a80000007b82 */ /* 0x000f220000000800 */
[----:B------:R-:W-:Y:S01]  /*0e80*/  PRMT R8, RZ, 0x7610, R8 ;  /* 0x00007610ff087816 */ /* 0x000fe20000000008 */
[----:B------:R-:W3:Y:S01]  /*0e90*/  S2R R20, SR_CTAID.Y ;  /* 0x0000000000147919 */ /* 0x000ee20000002600 */
[----:B------:R-:W-:-:S05]  /*0ea0*/  CS2R.32 R96, SR_CgaSize ;  /* 0x0000000000607805 */ /* 0x000fca0000008a00 */
[----:B------:R-:W-:-:S05]  /*0eb0*/  IMAD R96, R96, -0xa0, RZ ;  /* 0xffffff6060607824 */ /* 0x000fca00078e02ff */
[----:B--2---:R-:W-:-:S14]  /*0ec0*/  R2UR UR7, R96 ;  /* 0x00000000600772ca */ /* 0x004fdc00000e0000 */
[----:B------:R-:W2:Y:S01]  /*0ed0*/  LDCU UR7, c[0x0][UR7+0x2b4] ;  /* 0x00005680070777ac */ /* 0x000ea20008000800 */
[----:B------:R-:W-:Y:S01]  /*0ee0*/  UISETP.NE.AND UP2, UPT, UR10, 0x2, UPT ;  /* 0x000000020a00788c */ /* 0x000fe2000bf45270 */
[----:B------:R-:W3:Y:S01]  /*0ef0*/  LDC R9, c[0x0][0xb24] ;  /* 0x0002c900ff097b82 */ /* 0x000ee20000000800 */
[----:B------:R-:W-:-:S05]  /*0f00*/  CS2R.32 R94, SR_CgaSize ;  /* 0x00000000005e7805 */ /* 0x000fca0000008a00 */
[----:B------:R-:W-:-:S06]  /*0f10*/  IMAD R94, R94, -0xa0, RZ ;  /* 0xffffff605e5e7824 */ /* 0x000fcc00078e02ff */
[----:B------:R-:W4:Y:S08]  /*0f20*/  LDC R94, c[0x0][R94+0x2a4] ;  /* 0x0000a9005e5e7b82 */ /* 0x000f300000000800 */
[----:B------:R-:W4:Y:S01]  /*0f30*/  LDC R40, c[0x0][0xb24] ;  /* 0x0002c900ff287b82 */ /* 0x000f220000000800 */
[----:B-1----:R-:W-:Y:S01]  /*0f40*/  I2FP.F32.U32 R4, R11 ;  /* 0x0000000b00047245 */ /* 0x002fe20000201000 */
[----:B------:R-:W-:-:S06]  /*0f50*/  IMAD.MOV.U32 R21, RZ, RZ, R11 ;  /* 0x000000ffff157224 */ /* 0x000fcc00078e000b */
[----:B------:R-:W1:Y:S01]  /*0f60*/  S2UR UR36, SR_CTAID.Z ;  /* 0x00000000002479c3 */ /* 0x000e620000002700 */
[----:B---3--:R-:W-:Y:S02]  /*0f70*/  ISETP.GE.AND P0, PT, R9, 0x1, PT ;  /* 0x000000010900780c */ /* 0x008fe40003f06270 */
[----:B------:R-:W-:Y:S01]  /*0f80*/  I2FP.F32.U32 R2, R20 ;  /* 0x0000001400027245 */ /* 0x000fe20000201000 */
[----:B------:R-:W-:-:S04]  /*0f90*/  FMUL R4, R4, UR8 ;  /* 0x0000000804047c20 */ /* 0x000fc80008400000 */
[----:B--2---:R-:W-:Y:S01]  /*0fa0*/  FMUL R2, R2, UR7 ;  /* 0x0000000702027c20 */ /* 0x004fe20008400000 */
[----:B------:R-:W2:Y:S01]  /*0fb0*/  F2I.U32.TRUNC.NTZ R96, R4 ;  /* 0x0000000400607305 */ /* 0x000ea2000020f000 */
[----:B------:R-:W3:Y:S07]  /*0fc0*/  LDCU UR7, c[0x0][0xb30] ;  /* 0x00016600ff0777ac */ /* 0x000eee0008000800 */
[----:B------:R-:W1:Y:S01]  /*0fd0*/  F2I.U32.TRUNC.NTZ R3, R2 ;  /* 0x0000000200037305 */ /* 0x000e62000020f000 */
[----:B--2---:R-:W-:-:S04]  /*0fe0*/  IMAD.MOV R96, RZ, RZ, -R96 ;  /* 0x000000ffff607224 */ /* 0x004fc800078e0a60 */
[----:B----4-:R-:W-:Y:S01]  /*0ff0*/  IMAD R96, R0, R96, R11 ;  /* 0x0000006000607224 */ /* 0x010fe200078e020b */
[----:B------:R-:W-:Y:S01]  /*1000*/  PRMT R0, RZ, 0x7610, R0 ;  /* 0x00007610ff007816 */ /* 0x000fe20000000000 */
[----:B---3--:R-:W-:Y:S01]  /*1010*/  UISETP.NE.AND UP3, UPT, UR7, 0x1, UPT ;  /* 0x000000010700788c */ /* 0x008fe2000bf65270 */
[----:B-1----:R-:W-:-:S05]  /*1020*/  IADD3 R3, PT, PT, -R3, RZ, RZ ;  /* 0x000000ff03037210 */ /* 0x002fca0007ffe1ff */
[----:B------:R-:W-:Y:S01]  /*1030*/  IMAD R94, R94, R3, R20 ;  /* 0x000000035e5e7224 */ /* 0x000fe200078e0214 */
[----:B------:R-:W-:Y:S06]  /*1040*/  BRA.U UP4, `(.L_x_17) ;  /* 0x0000000104247547 */ /* 0x000fec000b800000 */
[----:B------:R-:W-:Y:S01]  /*1050*/  ISETP.NE.AND P1, PT, R94, RZ, PT ;  /* 0x000000ff5e00720c */ /* 0x000fe20003f25270 */
[----:B------:R-:W-:Y:S01]  /*1060*/  IMAD.MOV.U32 R0, RZ, RZ, 0x3 ;  /* 0x00000003ff007424 */ /* 0x000fe200078e00ff */
[C---:B------:R-:W-:Y:S02]  /*1070*/  LOP3.LUT R3, R96.reuse, 0xfffffffe, RZ, 0xc0, !PT ;  /* 0xfffffffe60037812 */ /* 0x040fe400078ec0ff */
[----:B------:R-:W-:Y:S02]  /*1080*/  ISETP.LT.U32.OR P1, PT, R96, 0x2, !P1 ;  /* 0x000000026000780c */ /* 0x000fe40004f21470 */
[----:B------:R-:W-:Y:S02]  /*1090*/  SHF.L.U32 R0, R0, R3, RZ ;  /* 0x0000000300007219 */ /* 0x000fe400000006ff */
[----:B------:R-:W-:Y:S02]  /*10a0*/  SEL R5, RZ, 0x1, !P1 ;  /* 0x00000001ff057807 */ /* 0x000fe40004800000 */
[----:B------:R-:W-:-:S05]  /*10b0*/  SEL R2, RZ, 0x2, !P1 ;  /* 0x00000002ff027807 */ /* 0x000fca0004800000 */
[----:B------:R-:W-:-:S05]  /*10c0*/  IMAD.IADD R2, R5, 0x1, R2 ;  /* 0x0000000105027824 */ /* 0x000fca00078e0202 */
[----:B------:R-:W-:Y:S02]  /*10d0*/  PRMT R8, R2, 0x7610, R8 ;  /* 0x0000761002087816 */ /* 0x000fe40000000008 */
.L_x_17:
[----:B------:R-:W-:Y:S05]  /*10e0*/  @!P0 BRA `(.L_x_18) ;  /* 0x0000000000b88947 */ /* 0x000fea0003800000 */
[----:B------:R-:W1:Y:S01]  /*10f0*/  LDC.64 R4, c[0x0][0xb18] ;  /* 0x0002c600ff047b82 */ /* 0x000e620000000a00 */
[----:B------:R-:W-:-:S07]  /*1100*/  ISETP.NE.AND P0, PT, R9, 0x1, PT ;  /* 0x000000010900780c */ /* 0x000fce0003f05270 */
[----:B------:R-:W2:Y:S08]  /*1110*/  LDC R14, c[0x0][0xb0c] ;  /* 0x0002c300ff0e7b82 */ /* 0x000eb00000000800 */
[----:B------:R-:W3:Y:S08]  /*1120*/  LDC R13, c[0x0][0x370] ;  /* 0x0000dc00ff0d7b82 */ /* 0x000ef00000000800 */
[----:B------:R-:W4:Y:S01]  /*1130*/  LDC R16, c[0x0][0x374] ;  /* 0x0000dd00ff107b82 */ /* 0x000f220000000800 */
[----:B-1----:R-:W-:-:S07]  /*1140*/  ISETP.NE.AND P1, PT, R4, 0x1, PT ;  /* 0x000000010400780c */ /* 0x002fce0003f25270 */
[----:B------:R-:W3:Y:S01]  /*1150*/  LDC.64 R6, c[0x0][0xb10] ;  /* 0x0002c400ff067b82 */ /* 0x000ee20000000a00 */
[----:B--2---:R-:W-:-:S07]  /*1160*/  ISETP.NE.AND P2, PT, R14, 0x1, PT ;  /* 0x000000010e00780c */ /* 0x004fce0003f45270 */
[----:B------:R-:W1:Y:S08]  /*1170*/  LDC R12, c[0x0][0xb20] ;  /* 0x0002c800ff0c7b82 */ /* 0x000e700000000800 */
[----:B------:R-:W2:Y:S01]  /*1180*/  LDC.64 R2, c[0x0][0xb28] ;  /* 0x0002ca00ff027b82 */ /* 0x000ea20000000a00 */
[----:B----4-:R-:W-:-:S04]  /*1190*/  IMAD.HI.U32 R15, R16, R5, RZ ;  /* 0x00000005100f7227 */ /* 0x010fc800078e00ff */
[----:B------:R-:W-:-:S04]  /*11a0*/  IMAD.HI.U32 R5, R20, R5, RZ ;  /* 0x0000000514057227 */ /* 0x000fc800078e00ff */
[----:B---3--:R-:W-:-:S04]  /*11b0*/  IMAD.HI.U32 R18, R13, R6, RZ ;  /* 0x000000060d127227 */ /* 0x008fc800078e00ff */
[C---:B------:R-:W-:Y:S01]  /*11c0*/  IMAD.HI.U32 R22, R11.reuse, R6, RZ ;  /* 0x000000060b167227 */ /* 0x040fe200078e00ff */
[-C--:B------:R-:W-:Y:S02]  /*11d0*/  @P2 SHF.R.U32.HI R13, RZ, R7.reuse, R18 ;  /* 0x00000007ff0d2219 */ /* 0x080fe40000011612 */
[-C--:B-1----:R-:W-:Y:S02]  /*11e0*/  @P1 SHF.R.U32.HI R16, RZ, R12.reuse, R15 ;  /* 0x0000000cff101219 */ /* 0x082fe4000001160f */
[----:B------:R-:W-:Y:S02]  /*11f0*/  SHF.R.U32.HI R5, RZ, R12, R5 ;  /* 0x0000000cff057219 */ /* 0x000fe40000011605 */
[----:B------:R-:W-:Y:S02]  /*1200*/  SHF.R.U32.HI R22, RZ, R7, R22 ;  /* 0x00000007ff167219 */ /* 0x000fe40000011616 */
[----:B------:R-:W-:Y:S01]  /*1210*/  SEL R5, R20, R5, !P1 ;  /* 0x0000000514057207 */ /* 0x000fe20004800000 */
[----:B--2---:R-:W-:Y:S01]  /*1220*/  IMAD.HI.U32 R18, R16, R2, RZ ;  /* 0x0000000210127227 */ /* 0x004fe200078e00ff */
[----:B------:R-:W-:-:S02]  /*1230*/  SEL R21, R11, R22, !P2 ;  /* 0x000000160b157207 */ /* 0x000fc40005000000 */
[----:B------:R-:W-:Y:S01]  /*1240*/  IADD3 R7, PT, PT, -R5, RZ, RZ ;  /* 0x000000ff05077210 */ /* 0x000fe20007ffe1ff */
[----:B------:R-:W-:Y:S01]  /*1250*/  IMAD.HI.U32 R6, R13, R2, RZ ;  /* 0x000000020d067227 */ /* 0x000fe200078e00ff */
[----:B------:R-:W-:-:S03]  /*1260*/  @P0 SHF.R.U32.HI R16, RZ, R3, R18 ;  /* 0x00000003ff100219 */ /* 0x000fc60000011612 */
[----:B------:R-:W-:Y:S01]  /*1270*/  IMAD R7, R4, R7, R20 ;  /* 0x0000000704077224 */ /* 0x000fe200078e0214 */
[----:B------:R-:W-:Y:S01]  /*1280*/  @P0 SHF.R.U32.HI R13, RZ, R3, R6 ;  /* 0x00000003ff0d0219 */ /* 0x000fe20000011606 */
[----:B------:R-:W-:-:S04]  /*1290*/  IMAD R16, R16, R9, RZ ;  /* 0x0000000910107224 */ /* 0x000fc800078e02ff */
[----:B------:R-:W-:Y:S01]  /*12a0*/  IMAD R6, R13, R9, RZ ;  /* 0x000000090d067224 */ /* 0x000fe200078e02ff */
[----:B------:R-:W-:-:S04]  /*12b0*/  ISETP.GE.AND P1, PT, R5, R16, PT ;  /* 0x000000100500720c */ /* 0x000fc80003f26270 */
[----:B------:R-:W-:Y:S01]  /*12c0*/  ISETP.GE.OR P1, PT, R21, R6, P1 ;  /* 0x000000061500720c */ /* 0x000fe20000f26670 */
[----:B------:R-:W-:-:S05]  /*12d0*/  IMAD.HI.U32 R6, R5, R2, RZ ;  /* 0x0000000205067227 */ /* 0x000fca00078e00ff */
[----:B------:R-:W-:-:S04]  /*12e0*/  SHF.R.U32.HI R6, RZ, R3, R6 ;  /* 0x00000003ff067219 */ /* 0x000fc80000011606 */
[----:B------:R-:W-:-:S03]  /*12f0*/  SEL R6, R5, R6, !P0 ;  /* 0x0000000605067207 */ /* 0x000fc60004000000 */
[----:B------:R-:W-:Y:S01]  /*1300*/  @!P1 IMAD.HI.U32 R12, R21, R2, RZ ;  /* 0x00000002150c9227 */ /* 0x000fe200078e00ff */
[----:B------:R-:W-:-:S04]  /*1310*/  IADD3 R2, PT, PT, -R6, RZ, RZ ;  /* 0x000000ff06027210 */ /* 0x000fc80007ffe1ff */
[----:B------:R-:W-:Y:S01]  /*1320*/  @!P1 SHF.R.U32.HI R12, RZ, R3, R12 ;  /* 0x00000003ff0c9219 */ /* 0x000fe2000001160c */
[----:B------:R-:W-:-:S03]  /*1330*/  IMAD R2, R9, R2, R5 ;  /* 0x0000000209027224 */ /* 0x000fc600078e0205 */
[----:B------:R-:W-:-:S05]  /*1340*/  @!P1 SEL R3, R21, R12, !P0 ;  /* 0x0000000c15039207 */ /* 0x000fca0004000000 */
[--C-:B------:R-:W-:Y:S02]  /*1350*/  @!P1 IMAD.IADD R6, R6, 0x1, -R3.reuse ;  /* 0x0000000106069824 */ /* 0x100fe400078e0a03 */
[----:B------:R-:W-:Y:S01]  /*1360*/  @!P1 IMAD R3, R2, R13, R3 ;  /* 0x0000000d02039224 */ /* 0x000fe200078e0203 */
[----:B------:R-:W-:Y:S01]  /*1370*/  IADD3 R2, PT, PT, -R21, RZ, RZ ;  /* 0x000000ff15027210 */ /* 0x000fe20007ffe1ff */
[----:B------:R-:W-:Y:S02]  /*1380*/  @!P1 IMAD R5, R6, R9, R21 ;  /* 0x0000000906059224 */ /* 0x000fe400078e0215 */
[----:B------:R-:W-:Y:S02]  /*1390*/  @!P1 IMAD.MOV.U32 R21, RZ, RZ, R3 ;  /* 0x000000ffff159224 */ /* 0x000fe400078e0003 */
[----:B------:R-:W-:Y:S02]  /*13a0*/  IMAD R2, R14, R2, R11 ;  /* 0x000000020e027224 */ /* 0x000fe400078e020b */
[----:B------:R-:W-:-:S02]  /*13b0*/  IMAD R20, R5, R4, R7 ;  /* 0x0000000405147224 */ /* 0x000fc400078e0207 */
[----:B------:R-:W-:Y:S02]  /*13c0*/  IMAD R21, R21, R14, R2 ;  /* 0x0000000e15157224 */ /* 0x000fe400078e0202 */
.L_x_18:
[----:B------:R-:W-:Y:S05]  /*13d0*/  BRA.U UP3, `(.L_x_19) ;  /* 0x0000000103407547 */ /* 0x000fea000b800000 */
[----:B------:R-:W1:Y:S08]  /*13e0*/  LDC.64 R4, c[0x0][0xb10] ;  /* 0x0002c400ff047b82 */ /* 0x000e700000000a00 */
[----:B------:R-:W2:Y:S08]  /*13f0*/  LDC.64 R2, c[0x0][0xb18] ;  /* 0x0002c600ff027b82 */ /* 0x000eb00000000a00 */
[----:B------:R-:W3:Y:S08]  /*1400*/  LDC R6, c[0x0][0xb20] ;  /* 0x0002c800ff067b82 */ /* 0x000ef00000000800 */
[----:B------:R-:W4:Y:S01]  /*1410*/  LDC R12, c[0x0][0xb0c] ;  /* 0x0002c300ff0c7b82 */ /* 0x000f220000000800 */
[----:B-1----:R-:W-:-:S05]  /*1420*/  IMAD.HI.U32 R4, R21, R4, RZ ;  /* 0x0000000415047227 */ /* 0x002fca00078e00ff */
[----:B------:R-:W-:Y:S01]  /*1430*/  SHF.R.U32.HI R4, RZ, R5, R4 ;  /* 0x00000005ff047219 */ /* 0x000fe20000011604 */
[----:B--2---:R-:W-:Y:S01]  /*1440*/  IMAD.HI.U32 R3, R20, R3, RZ ;  /* 0x0000000314037227 */ /* 0x004fe200078e00ff */
[----:B------:R-:W-:-:S04]  /*1450*/  ISETP.NE.AND P0, PT, R2, 0x1, PT ;  /* 0x000000010200780c */ /* 0x000fc80003f05270 */
[----:B---3--:R-:W-:-:S04]  /*1460*/  SHF.R.U32.HI R3, RZ, R6, R3 ;  /* 0x00000006ff037219 */ /* 0x008fc80000011603 */
[----:B------:R-:W-:Y:S02]  /*1470*/  SEL R3, R20, R3, !P0 ;  /* 0x0000000314037207 */ /* 0x000fe40004000000 */
[----:B----4-:R-:W-:-:S04]  /*1480*/  ISETP.NE.AND P1, PT, R12, 0x1, PT ;  /* 0x000000010c00780c */ /* 0x010fc80003f25270 */
[----:B------:R-:W-:-:S05]  /*1490*/  SEL R6, R21, R4, !P1 ;  /* 0x0000000415067207 */ /* 0x000fca0004800000 */
[----:B------:R-:W-:Y:S02]  /*14a0*/  IMAD.IADD R4, R3, 0x1, -R6 ;  /* 0x0000000103047824 */ /* 0x000fe400078e0a06 */
[----:B------:R-:W-:Y:S02]  /*14b0*/  IMAD.IADD R3, R6, 0x1, -R3 ;  /* 0x0000000106037824 */ /* 0x000fe400078e0a03 */
[----:B------:R-:W-:Y:S02]  /*14c0*/  IMAD R21, R4, R12, R21 ;  /* 0x0000000c04157224 */ /* 0x000fe400078e0215 */
[----:B------:R-:W-:Y:S02]  /*14d0*/  IMAD R20, R3, R2, R20 ;  /* 0x0000000203147224 */ /* 0x000fe400078e0214 */
.L_x_19:
[----:B------:R-:W-:Y:S05]  /*14e0*/  BRA.U !UP1, `(.L_x_20) ;  /* 0x00000001090c7547 */ /* 0x000fea000b800000 */
[----:B------:R-:W-:Y:S01]  /*14f0*/  UCGABAR_WAIT ;  /* 0x0000000000007dc7 */ /* 0x000fe20008000000 */
[----:B------:R-:W-:Y:S01]  /*1500*/  CCTL.IVALL ;  /* 0x00000000ff00798f */ /* 0x000fe20002000000 */
[----:B------:R-:W-:Y:S05]  /*1510*/  BRA `(.L_x_21) ;  /* 0x0000000000047947 */ /* 0x000fea0003800000 */
.L_x_20:
[----:B------:R-:W-:Y:S06]  /*1520*/  BAR.SYNC.DEFER_BLOCKING 0x0 ;  /* 0x0000000000007b1d */ /* 0x000fec0000010000 */
.L_x_21:
[----:B------:R-:W-:Y:S05]  /*1530*/  BRA.U UP2, `(.L_x_22) ;  /* 0x0000001102a87547 */ /* 0x000fea000b800000 */
[----:B------:R-:W1:Y:S01]  /*1540*/  LDCU UR4, c[0x0][0x38c] ;  /* 0x00007180ff0477ac */ /* 0x000e620008000800 */
[----:B------:R-:W2:Y:S01]  /*1550*/  LDC R9, c[0x0][0x370] ;  /* 0x0000dc00ff097b82 */ /* 0x000ea20000000800 */
[----:B------:R-:W-:Y:S01]  /*1560*/  IMAD.SHL.U32 R16, R11, 0x40, RZ ;  /* 0x000000400b107824 */ /* 0x000fe200078e00ff */
[----:B------:R-:W-:Y:S01]  /*1570*/  PLOP3.LUT P1, PT, PT, PT, UP5, 0x80, 0x8 ;  /* 0x000000000008781c */ /* 0x000fe20003f2f058 */
[----:B------:R-:W-:Y:S01]  /*1580*/  HFMA2 R12, -RZ, RZ, 0, 0 ;  /* 0x00000000ff0c7431 */ /* 0x000fe200000001ff */
[----:B------:R-:W-:Y:S01]  /*1590*/  UISETP.NE.AND UP1, UPT, UR10, URZ, UPT ;  /* 0x000000ff0a00728c */ /* 0x000fe2000bf25270 */
[----:B------:R-:W-:Y:S01]  /*15a0*/  ISETP.NE.AND P4, PT, R10, RZ, P5 ;  /* 0x000000ff0a00720c */ /* 0x000fe20002f85270 */
[----:B------:R-:W-:Y:S01]  /*15b0*/  IMAD.MOV.U32 R15, RZ, RZ, 0x1 ;  /* 0x00000001ff0f7424 */ /* 0x000fe200078e00ff */
[----:B------:R-:W-:Y:S01]  /*15c0*/  PLOP3.LUT P1, PT, P1, PT, PT, 0x8, 0x80 ;  /* 0x000000000080781c */ /* 0x000fe20000f2e170 */
[----:B------:R-:W3:Y:S01]  /*15d0*/  LDC R0, c[0x0][0x374] ;  /* 0x0000dd00ff007b82 */ /* 0x000ee20000000800 */
[----:B------:R-:W-:Y:S01]  /*15e0*/  IMAD.MOV.U32 R14, RZ, RZ, RZ ;  /* 0x000000ffff0e7224 */ /* 0x000fe200078e00ff */
[----:B------:R-:W-:Y:S01]  /*15f0*/  MOV R8, 0x1 ;  /* 0x0000000100087802 */ /* 0x000fe20000000f00 */
[----:B------:R-:W-:Y:S01]  /*1600*/  IMAD.MOV.U32 R10, RZ, RZ, RZ ;  /* 0x000000ffff0a7224 */ /* 0x000fe200078e00ff */
[----:B------:R-:W-:Y:S01]  /*1610*/  LOP3.LUT R16, R16, 0x40, RZ, 0xc0, !PT ;  /* 0x0000004010107812 */ /* 0x000fe200078ec0ff */
[----:B------:R-:W4:Y:S01]  /*1620*/  LDCU.64 UR14, c[0x0][0x348] ;  /* 0x00006900ff0e77ac */ /* 0x000f220008000a00 */
[----:B-1----:R-:W-:-:S02]  /*1630*/  UIADD3 UR5, UPT, UPT, UR4, 0x3f, URZ ;  /* 0x0000003f04057890 */ /* 0x002fc4000fffe0ff */
[----:B------:R-:W-:Y:S02]  /*1640*/  USEL UR22, UR6, 0x2, UP1 ;  /* 0x0000000206167887 */ /* 0x000fe40008800000 */
[----:B------:R-:W-:Y:S01]  /*1650*/  USHF.R.S32.HI UR7, URZ, 0x1f, UR5 ;  /* 0x0000001fff077899 */ /* 0x000fe20008011405 */
[----:B------:R-:W-:-:S03]  /*1660*/  UMOV UR23, URZ ;  /* 0x000000ff00177c82 */ /* 0x000fc60008000000 */
[----:B------:R-:W-:Y:S02]  /*1670*/  ULEA.HI UR7, UR7, UR5, URZ, 0x6 ;  /* 0x0000000507077291 */ /* 0x000fe4000f8f30ff */
[----:B------:R-:W-:Y:S02]  /*1680*/  UIADD3 UR5, UPT, UPT, UR4, -0x1, URZ ;  /* 0xffffffff04057890 */ /* 0x000fe4000fffe0ff */
[----:B------:R-:W-:Y:S02]  /*1690*/  USHF.R.S32.HI UR7, URZ, 0x6, UR7 ;  /* 0x00000006ff077899 */ /* 0x000fe40008011407 */
[----:B------:R-:W-:Y:S02]  /*16a0*/  UISETP.GE.U32.AND UP2, UPT, UR5, -0x7f, UPT ;  /* 0xffffff810500788c */ /* 0x000fe4000bf46070 */
[----:B------:R-:W-:Y:S02]  /*16b0*/  UISETP.LT.U32.AND UP0, UPT, UR7, 0x4, UPT ;  /* 0x000000040700788c */ /* 0x000fe4000bf01070 */
[----:B------:R-:W-:-:S02]  /*16c0*/  UIADD3 UR4, UPT, UPT, UR4, 0x7e, URZ ;  /* 0x0000007e04047890 */ /* 0x000fc4000fffe0ff */
[----:B------:R-:W-:-:S04]  /*16d0*/  USEL UR5, UR7, 0x4, UP0 ;  /* 0x0000000407057887 */ /* 0x000fc80008000000 */
[----:B------:R-:W-:Y:S02]  /*16e0*/  UIADD3 UR21, UPT, UPT, UR5, -0x1, URZ ;  /* 0xffffffff05157890 */ /* 0x000fe4000fffe0ff */
[----:B------:R-:W-:Y:S02]  /*16f0*/  @UP2 UIADD3 UR21, UPT, UPT, UR5, URZ, URZ ;  /* 0x000000ff05152290 */ /* 0x000fe4000fffe0ff */
[----:B------:R-:W-:Y:S02]  /*1700*/  UIADD3 UR24, UPT, UPT, UR7, -UR5, URZ ;  /* 0x8000000507187290 */ /* 0x000fe4000fffe0ff */
[----:B------:R-:W-:Y:S02]  /*1710*/  UIADD3 UR13, UPT, UPT, UR21, 0x1, URZ ;  /* 0x00000001150d7890 */ /* 0x000fe4000fffe0ff */
[----:B--2-4-:R-:W-:-:S12]  /*1720*/  UIADD3 UR21, UPT, UPT, -UR21, URZ, URZ ;  /* 0x000000ff15157290 */ /* 0x014fd8000fffe1ff */
.L_x_42:
[----:B------:R-:W-:Y:S01]  /*1730*/  UISETP.NE.AND UP0, UPT, UR37, URZ, UPT ;  /* 0x000000ff2500728c */ /* 0x000fe2000bf05270 */
[----:B------:R-:W1:Y:S08]  /*1740*/  S2UR UR37, SR_CgaCtaId ;  /* 0x00000000002579c3 */ /* 0x000e700000008800 */
[----:B------:R-:W-:Y:S05]  /*1750*/  BRA.U UP0, `(.L_x_23) ;  /* 0x0000000100347547 */ /* 0x000fea000b800000 */
[----:B------:R-:W2:Y:S01]  /*1760*/  S2R R2, SR_CgaCtaId ;  /* 0x0000000000027919 */ /* 0x000ea20000008800 */
[----:B------:R-:W-:-:S04]  /*1770*/  MOV R3, 0x400 ;  /* 0x0000040000037802 */ /* 0x000fc80000000f00 */
[----:B--2---:R-:W-:Y:S02]  /*1780*/  LEA R3, R2, R3, 0x18 ;  /* 0x0000000302037211 */ /* 0x004fe400078ec0ff */
[----:B------:R-:W-:-:S03]  /*1790*/  SHF.L.U32 R2, R8, 0x1f, RZ ;  /* 0x0000001f08027819 */ /* 0x000fc600000006ff */
[----:B------:R-:W-:-:S04]  /*17a0*/  IMAD R3, R10, 0x8, R3 ;  /* 0x000000080a037824 */ /* 0x000fc800078e0203 */
[----:B------:R-:W2:Y:S02]  /*17b0*/  SYNCS.PHASECHK.TRANS64.TRYWAIT P0, [R3+URZ+0xe0], R2 ;  /* 0x0000e002030075a7 */ /* 0x000ea400080011ff */
[----:B--2---:R-:W-:Y:S05]  /*17c0*/  @!P0 BRA `(.L_x_24) ;  /* 0x00000060004c8947 */ /* 0x004fea0003800000 */
.L_x_123:
[----:B------:R-:W-:Y:S01]  /*17d0*/  VIADD R10, R10, 0x1 ;  /* 0x000000010a0a7836 */ /* 0x000fe20000000000 */
[----:B------:R2:W-:Y:S04]  /*17e0*/  SYNCS.ARRIVE.TRANS64.A1T0 RZ, [R3+URZ+0xd0], RZ ;  /* 0x0000d0ff03ff79a7 */ /* 0x0005e800081000ff */
[----:B------:R-:W-:-:S04]  /*17f0*/  ISETP.NE.AND P0, PT, R10, 0x2, PT ;  /* 0x000000020a00780c */ /* 0x000fc80003f05270 */
[----:B------:R-:W-:Y:S02]  /*1800*/  SEL R10, R10, RZ, P0 ;  /* 0x000000ff0a0a7207 */ /* 0x000fe40000000000 */
[----:B--2---:R-:W-:-:S04]  /*1810*/  SEL R3, RZ, 0x1, P0 ;  /* 0x00000001ff037807 */ /* 0x004fc80000000000 */
[----:B------:R-:W-:-:S07]  /*1820*/  LOP3.LUT R8, R8, R3, RZ, 0x3c, !PT ;  /* 0x0000000308087212 */ /* 0x000fce00078e3cff */
.L_x_23:
[----:B------:R-:W-:Y:S01]  /*1830*/  UMOV UR6, 0x400 ;  /* 0x0000040000067882 */ /* 0x000fe20000000000 */
[----:B------:R-:W-:Y:S01]  /*1840*/  LEA.HI R3, R21, R21, RZ, 0x1 ;  /* 0x0000001515037211 */ /* 0x000fe200078f08ff */
[----:B-1----:R-:W-:Y:S01]  /*1850*/  ULEA UR6, UR37, UR6, 0x18 ;  /* 0x0000000625067291 */ /* 0x002fe2000f8ec0ff */
[----:B------:R-:W-:Y:S01]  /*1860*/  SHF.L.U32 R2, R15, 0x1f, RZ ;  /* 0x0000001f0f027819 */ /* 0x000fe200000006ff */
[----:B------:R-:W-:Y:S01]  /*1870*/  UISETP.GE.U32.AND UP0, UPT, UR4, 0x7f, UPT ;  /* 0x0000007f0400788c */ /* 0x000fe2000bf06070 */
[C---:B------:R-:W-:Y:S01]  /*1880*/  R2UR UR9, R16.reuse ;  /* 0x00000000100972ca */ /* 0x040fe200000e0000 */
[----:B------:R-:W-:Y:S01]  /*1890*/  ULEA UR8, UR23, UR6, 0x3 ;  /* 0x0000000617087291 */ /* 0x000fe2000f8e18ff */
[----:B------:R-:W-:Y:S01]  /*18a0*/  IMAD.SHL.U32 R3, R3, 0x40, RZ ;  /* 0x0000004003037824 */ /* 0x000fe200078e00ff */
[----:B------:R-:W-:Y:S01]  /*18b0*/  R2UR UR11, R16 ;  /* 0x00000000100b72ca */ /* 0x000fe200000e0000 */
[----:B------:R-:W-:-:S03]  /*18c0*/  UMOV UR25, URZ ;  /* 0x000000ff00197c82 */ /* 0x000fc60008000000 */
[----:B------:R-:W-:-:S03]  /*18d0*/  R2UR UR35, R3 ;  /* 0x00000000032372ca */ /* 0x000fc600000e0000 */
[----:B------:R1:W2:Y:S01]  /*18e0*/  SYNCS.PHASECHK.TRANS64.TRYWAIT P0, [UR8+0x20], R2 ;  /* 0x00002002ff0075a7 */ /* 0x0002a20008001108 */
[----:B------:R-:W-:-:S09]  /*18f0*/  R2UR UR8, R20 ;  /* 0x00000000140872ca */ /* 0x000fd200000e0000 */
[----:B------:R-:W-:-:S04]  /*1900*/  ULOP3.LUT UR35, UR9, 0xffffff80, UR35, 0xf8, !UPT ;  /* 0xffffff8009237892 */ /* 0x000fc8000f8ef823 */
[----:B------:R-:W-:Y:S01]  /*1910*/  ULEA UR11, UR8, UR11, 0x7 ;  /* 0x0000000b080b7291 */ /* 0x000fe2000f8e38ff */
[----:B------:R-:W-:Y:S11]  /*1920*/  BRA.U !UP0, `(.L_x_25) ;  /* 0x0000000108bc7547 */ /* 0x000ff6000b800000 */
[----:B------:R-:W-:Y:S01]  /*1930*/  UMOV UR16, UR21 ;  /* 0x0000001500107c82 */ /* 0x000fe20008000000 */
[----:B------:R-:W-:Y:S01]  /*1940*/  UMOV UR17, UR23 ;  /* 0x0000001700117c82 */ /* 0x000fe20008000000 */
[----:B------:R-:W-:-:S05]  /*1950*/  UMOV UR34, URZ ;  /* 0x000000ff00227c82 */ /* 0x000fca0008000000 */
.L_x_31:
[----:B------:R-:W-:Y:S01]  /*1960*/  ULEA UR33, UR17, UR6, 0x3 ;  /* 0x0000000611217291 */ /* 0x000fe2000f8e18ff */
[----:B------:R-:W-:Y:S01]  /*1970*/  @P5 MOV R3, 0x4000 ;  /* 0x0000400000035802 */ /* 0x000fe20000000f00 */
[----:B-12-4-:R-:W-:Y:S10]  /*1980*/  @P0 BRA `(.L_x_26) ;  /* 0x00000000000c0947 */ /* 0x016ff40003800000 */
[----:B------:R-:W-:-:S04]  /*1990*/  SHF.L.U32 R5, R15, 0x1f, RZ ;  /* 0x0000001f0f057819 */ /* 0x000fc800000006ff */
[----:B------:R-:W2:Y:S02]  /*19a0*/  SYNCS.PHASECHK.TRANS64.TRYWAIT P0, [UR33+0x20], R5 ;  /* 0x00002005ff0075a7 */ /* 0x000ea40008001121 */
[----:B--2---:R-:W-:Y:S05]  /*19b0*/  @!P0 BRA `(.L_x_27) ;  /* 0x0000005c00e48947 */ /* 0x004fea0003800000 */
.L_x_26:
[----:B------:R2:W-:Y:S01]  /*19c0*/  @P5 SYNCS.ARRIVE.TRANS64 RZ, [UR33], R3 ;  /* 0x00000003ffff59a7 */ /* 0x0005e20008000021 */
[----:B------:R-:W-:Y:S02]  /*19d0*/  ULOP3.LUT UR8, UR22, 0x2, URZ, 0xfc, !UPT ;  /* 0x0000000216087892 */ /* 0x000fe4000f8efcff */
[----:B------:R-:W-:Y:S02]  /*19e0*/  UIADD3 UR16, UPT, UPT, UR16, 0x1, URZ ;  /* 0x0000000110107890 */ /* 0x000fe4000fffe0ff */
[----:B------:R-:W-:Y:S02]  /*19f0*/  UISETP.NE.AND UP0, UPT, UR8, 0x2, UPT ;  /* 0x000000020800788c */ /* 0x000fe4000bf05270 */
[----:B------:R-:W-:-:S07]  /*1a00*/  UISETP.NE.AND UP2, UPT, UR16, 0x1, UPT ;  /* 0x000000011000788c */ /* 0x000fce000bf45270 */
[----:B------:R-:W-:Y:S05]  /*1a10*/  BRA.U UP0, `(.L_x_28) ;  /* 0x0000000100047547 */ /* 0x000fea000b800000 */
[----:B------:R-:W-:Y:S05]  /*1a20*/  BPT.TRAP 0x1 ;  /* 0x000000040000795c */ /* 0x000fea0000300000 */
.L_x_28:
[----:B------:R-:W-:Y:S04]  /*1a30*/  BSSY.RECONVERGENT B0, `(.L_x_29) ;  /* 0x0000003000007945 */ /* 0x000fe80003800200 */
[----:B------:R-:W-:Y:S05]  /*1a40*/  @!P4 BRA `(.L_x_30) ;  /* 0x000000000004c947 */ /* 0x000fea0003800000 */
[----:B------:R-:W-:Y:S05]  /*1a50*/  BPT.TRAP 0x1 ;  /* 0x000000040000795c */ /* 0x000fea0000300000 */
.L_x_30:
[----:B------:R-:W-:Y:S05]  /*1a60*/  BSYNC.RECONVERGENT B0 ;  /* 0x0000000000007941 */ /* 0x000fea0003800200 */
.L_x_29:
[----:B------:R-:W-:Y:S02]  /*1a70*/  UIADD3 UR23, UPT, UPT, UR17, 0x1, URZ ;  /* 0x0000000111177890 */ /* 0x000fe4000fffe0ff */
[----:B------:R-:W-:Y:S02]  /*1a80*/  UIADD3 UR28, UP1, UPT, UR14, 0x80, URZ ;  /* 0x000000800e1c7890 */ /* 0x000fe4000ff3e0ff */
[----:B------:R-:W-:Y:S02]  /*1a90*/  UISETP.NE.AND UP0, UPT, UR23, 0x4, UPT ;  /* 0x000000041700788c */ /* 0x000fe4000bf05270 */
[----:B------:R-:W-:Y:S02]  /*1aa0*/  ULOP3.LUT UR33, UR33, 0xfefffff8, URZ, 0xc0, !UPT ;  /* 0xfefffff821217892 */ /* 0x000fe4000f8ec0ff */
[----:B------:R-:W-:Y:S02]  /*1ab0*/  USEL UR9, URZ, 0x1, UP0 ;  /* 0x00000001ff097887 */ /* 0x000fe40008000000 */
[----:B------:R-:W-:-:S02]  /*1ac0*/  USEL UR23, UR23, URZ, UP0 ;  /* 0x000000ff17177287 */ /* 0x000fc40008000000 */
[----:B------:R-:W-:Y:S02]  /*1ad0*/  UIADD3 UR26, UP0, UPT, UR14, 0x180, URZ ;  /* 0x000001800e1a7890 */ /* 0x000fe4000ff1e0ff */
[----:B------:R-:W-:Y:S01]  /*1ae0*/  ULEA UR8, UR23, UR6, 0x3 ;  /* 0x0000000617087291 */ /* 0x000fe2000f8e18ff */
[----:B------:R-:W-:Y:S01]  /*1af0*/  LOP3.LUT R15, R15, UR9, RZ, 0x3c, !PT ;  /* 0x000000090f0f7c12 */ /* 0x000fe2000f8e3cff */
[----:B------:R-:W-:Y:S02]  /*1b00*/  UIADD3.X UR29, UPT, UPT, URZ, UR15, URZ, UP1, !UPT ;  /* 0x0000000fff1d7290 */ /* 0x000fe40008ffe4ff */
[----:B------:R-:W-:Y:S01]  /*1b10*/  UIADD3.X UR27, UPT, UPT, URZ, UR15, URZ, UP0, !UPT ;  /* 0x0000000fff1b7290 */ /* 0x000fe200087fe4ff */
[----:B-1----:R-:W-:Y:S01]  /*1b20*/  SHF.L.U32 R2, R15, 0x1f, RZ ;  /* 0x0000001f0f027819 */ /* 0x002fe200000006ff */
[----:B------:R-:W-:Y:S01]  /*1b30*/  UMOV UR18, 0x0 ;  /* 0x0000000000127882 */ /* 0x000fe20000000000 */
[----:B------:R-:W-:Y:S01]  /*1b40*/  UMOV UR19, 0x10000000 ;  /* 0x1000000000137882 */ /* 0x000fe20000000000 */
[----:B------:R-:W-:Y:S01]  /*1b50*/  UMOV UR10, UR34 ;  /* 0x00000022000a7c82 */ /* 0x000fe20008000000 */
[----:B------:R4:W1:Y:S01]  /*1b60*/  SYNCS.PHASECHK.TRANS64.TRYWAIT P0, [UR8+0x20], R2 ;  /* 0x00002002ff0075a7 */ /* 0x0008620008001108 */
[----:B------:R-:W-:Y:S01]  /*1b70*/  ULEA UR8, UR17, UR6, 0xc ;  /* 0x0000000611087291 */ /* 0x000fe2000f8e60ff */
[----:B------:R-:W-:Y:S01]  /*1b80*/  UMOV UR12, UR36 ;  /* 0x00000024000c7c82 */ /* 0x000fe20008000000 */
[----:B------:R-:W-:-:S02]  /*1b90*/  UMOV UR9, UR33 ;  /* 0x0000002100097c82 */ /* 0x000fc40008000000 */
[----:B------:R-:W-:Y:S02]  /*1ba0*/  UIADD3 UR32, UPT, UPT, UR8, 0x4300, URZ ;  /* 0x0000430008207890 */ /* 0x000fe4000fffe0ff */
[----:B------:R-:W-:Y:S01]  /*1bb0*/  UIADD3 UR8, UPT, UPT, UR8, 0x8300, URZ ;  /* 0x0000830008087890 */ /* 0x000fe2000fffe0ff */
[----:B------:R-:W-:Y:S01]  /*1bc0*/  UMOV UR25, UR13 ;  /* 0x0000000d00197c82 */ /* 0x000fe20008000000 */
[----:B------:R-:W-:-:S05]  /*1bd0*/  UMOV UR17, UR23 ;  /* 0x0000001700117c82 */ /* 0x000fca0008000000 */
[----:B------:R2:W-:Y:S02]  /*1be0*/  UTMALDG.3D.2CTA [UR32], [UR28], desc[UR18] ;  /* 0x000012201c0075b4 */ /* 0x0005e40008211000 */
[----:B------:R4:W-:Y:S01]  /*1bf0*/  UTMALDG.3D.2CTA [UR8], [UR26], desc[UR18] ;  /* 0x000012081a0075b4 */ /* 0x0009e20008211000 */
[----:B--2---:R-:W-:Y:S01]  /*1c00*/  UIADD3 UR34, UPT, UPT, UR34, 0x40, URZ ;  /* 0x0000004022227890 */ /* 0x004fe2000fffe0ff */
[----:B------:R-:W-:Y:S11]  /*1c10*/  BRA.U UP2, `(.L_x_31) ;  /* 0xfffffffd02507547 */ /* 0x000ff6000b83ffff */
.L_x_25:
[----:B----4-:R-:W-:Y:S01]  /*1c20*/  ULEA UR8, UR23, UR6, 0x3 ;  /* 0x0000000617087291 */ /* 0x010fe2000f8e18ff */
[----:B-1----:R-:W-:Y:S01]  /*1c30*/  SHF.L.U32 R2, R15, 0x1f, RZ ;  /* 0x0000001f0f027819 */ /* 0x002fe200000006ff */
[----:B------:R-:W-:Y:S01]  /*1c40*/  @!P1 SYNCS.ARRIVE.TRANS64.A1T0 RZ, [UR6+0x68], RZ ;  /* 0x000068ffffff99a7 */ /* 0x000fe20008100006 */
[----:B------:R-:W-:-:S06]  /*1c50*/  UISETP.GT.AND UP0, UPT, UR7, UR5, UPT ;  /* 0x000000050700728c */ /* 0x000fcc000bf04270 */
[----:B--2---:R1:W2:Y:S03]  /*1c60*/  SYNCS.PHASECHK.TRANS64.TRYWAIT P0, [UR8+0x20], R2 ;  /* 0x00002002ff0075a7 */ /* 0x0042a60008001108 */
[----:B------:R-:W-:Y:S05]  /*1c70*/  BRA.U !UP0, `(.L_x_32) ;  /* 0x0000000108bc7547 */ /* 0x000fea000b800000 */
[----:B------:R-:W-:Y:S01]  /*1c80*/  UIADD3 UR26, UPT, UPT, UR24, UR25, URZ ;  /* 0x00000019181a7290 */ /* 0x000fe2000fffe0ff */
[----:B------:R-:W-:-:S11]  /*1c90*/  UMOV UR27, UR23 ;  /* 0x00000017001b7c82 */ /* 0x000fd60008000000 */
.L_x_38:
[----:B------:R-:W-:Y:S01]  /*1ca0*/  ULEA UR17, UR27, UR6, 0x3 ;  /* 0x000000061b117291 */ /* 0x000fe2000f8e18ff */
[----:B--2---:R-:W-:Y:S01]  /*1cb0*/  @P5 MOV R3, 0x4000 ;  /* 0x0000400000035802 */ /* 0x004fe20000000f00 */
[----:B-12---:R-:W-:Y:S10]  /*1cc0*/  @P0 BRA `(.L_x_33) ;  /* 0x00000000000c0947 */ /* 0x006ff40003800000 */
[----:B------:R-:W-:-:S04]  /*1cd0*/  SHF.L.U32 R5, R15, 0x1f, RZ ;  /* 0x0000001f0f057819 */ /* 0x000fc800000006ff */
[----:B------:R-:W2:Y:S02]  /*1ce0*/  SYNCS.PHASECHK.TRANS64.TRYWAIT P0, [UR17+0x20], R5 ;  /* 0x00002005ff0075a7 */ /* 0x000ea40008001111 */
[----:B--2---:R-:W-:Y:S05]  /*1cf0*/  @!P0 BRA `(.L_x_34) ;  /* 0x0000005c002c8947 */ /* 0x004fea0003800000 */
.L_x_33:
[----:B------:R2:W-:Y:S01]  /*1d00*/  @P5 SYNCS.ARRIVE.TRANS64 RZ, [UR17], R3 ;  /* 0x00000003ffff59a7 */ /* 0x0005e20008000011 */
[----:B------:R-:W-:-:S04]  /*1d10*/  ULOP3.LUT UR8, UR22, 0x2, URZ, 0xfc, !UPT ;  /* 0x0000000216087892 */ /* 0x000fc8000f8efcff */
[----:B------:R-:W-:-:S09]  /*1d20*/  UISETP.NE.AND UP0, UPT, UR8, 0x2, UPT ;  /* 0x000000020800788c */ /* 0x000fd2000bf05270 */
[----:B------:R-:W-:Y:S05]  /*1d30*/  BRA.U UP0, `(.L_x_35) ;  /* 0x0000000100047547 */ /* 0x000fea000b800000 */
[----:B------:R-:W-:Y:S05]  /*1d40*/  BPT.TRAP 0x1 ;  /* 0x000000040000795c */ /* 0x000fea0000300000 */
.L_x_35:
[----:B------:R-:W-:Y:S04]  /*1d50*/  BSSY.RECONVERGENT B0, `(.L_x_36) ;  /* 0x0000003000007945 */ /* 0x000fe80003800200 */
[----:B------:R-:W-:Y:S05]  /*1d60*/  @!P4 BRA `(.L_x_37) ;  /* 0x000000000004c947 */ /* 0x000fea0003800000 */
[----:B------:R-:W-:Y:S05]  /*1d70*/  BPT.TRAP 0x1 ;  /* 0x000000040000795c */ /* 0x000fea0000300000 */
.L_x_37:
[----:B------:R-:W-:Y:S05]  /*1d80*/  BSYNC.RECONVERGENT B0 ;  /* 0x0000000000007941 */ /* 0x000fea0003800200 */
.L_x_36:
[----:B------:R-:W-:Y:S02]  /*1d90*/  UIADD3 UR23, UPT, UPT, UR27, 0x1, URZ ;  /* 0x000000011b177890 */ /* 0x000fe4000fffe0ff */
[----:B------:R-:W-:Y:S02]  /*1da0*/  UIADD3 UR32, UP1, UPT, UR14, 0x80, URZ ;  /* 0x000000800e207890 */ /* 0x000fe4000ff3e0ff */
[----:B------:R-:W-:Y:S02]  /*1db0*/  UISETP.NE.AND UP0, UPT, UR23, 0x4, UPT ;  /* 0x000000041700788c */ /* 0x000fe4000bf05270 */
[----:B------:R-:W-:Y:S02]  /*1dc0*/  USHF.L.U32 UR18, UR25, 0x6, URZ ;  /* 0x0000000619127899 */ /* 0x000fe400080006ff */
[----:B------:R-:W-:Y:S02]  /*1dd0*/  USEL UR9, URZ, 0x1, UP0 ;  /* 0x00000001ff097887 */ /* 0x000fe40008000000 */
[----:B------:R-:W-:-:S02]  /*1de0*/  USEL UR23, UR23, URZ, UP0 ;  /* 0x000000ff17177287 */ /* 0x000fc40008000000 */
[----:B------:R-:W-:Y:S02]  /*1df0*/  UIADD3 UR30, UP0, UPT, UR14, 0x180, URZ ;  /* 0x000001800e1e7890 */ /* 0x000fe4000ff1e0ff */
[----:B------:R-:W-:Y:S01]  /*1e00*/  ULEA UR8, UR23, UR6, 0x3 ;  /* 0x0000000617087291 */ /* 0x000fe2000f8e18ff */
[----:B------:R-:W-:Y:S01]  /*1e10*/  LOP3.LUT R15, R15, UR9, RZ, 0x3c, !PT ;  /* 0x000000090f0f7c12 */ /* 0x000fe2000f8e3cff */
[----:B------:R-:W-:Y:S02]  /*1e20*/  ULOP3.LUT UR17, UR17, 0xfefffff8, URZ, 0xc0, !UPT ;  /* 0xfefffff811117892 */ /* 0x000fe4000f8ec0ff */
[----:B------:R-:W-:Y:S01]  /*1e30*/  UIADD3.X UR33, UPT, UPT, URZ, UR15, URZ, UP1, !UPT ;  /* 0x0000000fff217290 */ /* 0x000fe20008ffe4ff */
[----:B-1----:R-:W-:Y:S01]  /*1e40*/  SHF.L.U32 R2, R15, 0x1f, RZ ;  /* 0x0000001f0f027819 */ /* 0x002fe200000006ff */
[----:B------:R-:W-:Y:S01]  /*1e50*/  UIADD3.X UR31, UPT, UPT, URZ, UR15, URZ, UP0, !UPT ;  /* 0x0000000fff1f7290 */ /* 0x000fe200087fe4ff */
[----:B------:R-:W-:Y:S02]  /*1e60*/  UMOV UR28, 0x0 ;  /* 0x00000000001c7882 */ /* 0x000fe40000000000 */
[----:B------:R4:W1:Y:S01]  /*1e70*/  SYNCS.PHASECHK.TRANS64.TRYWAIT P0, [UR8+0x20], R2 ;  /* 0x00002002ff0075a7 */ /* 0x0008620008001108 */
[----:B------:R-:W-:Y:S01]  /*1e80*/  ULEA UR8, UR27, UR6, 0xc ;  /* 0x000000061b087291 */ /* 0x000fe2000f8e60ff */
[----:B------:R-:W-:Y:S01]  /*1e90*/  UMOV UR29, 0x10000000 ;  /* 0x10000000001d7882 */ /* 0x000fe20000000000 */
[----:B------:R-:W-:-:S02]  /*1ea0*/  UMOV UR19, UR35 ;  /* 0x0000002300137c82 */ /* 0x000fc40008000000 */
[----:B------:R-:W-:Y:S02]  /*1eb0*/  UIADD3 UR16, UPT, UPT, UR8, 0x4300, URZ ;  /* 0x0000430008107890 */ /* 0x000fe4000fffe0ff */
[----:B------:R-:W-:Y:S01]  /*1ec0*/  UIADD3 UR8, UPT, UPT, UR8, 0x8300, URZ ;  /* 0x0000830008087890 */ /* 0x000fe2000fffe0ff */
[----:B------:R-:W-:Y:S01]  /*1ed0*/  UMOV UR20, UR36 ;  /* 0x0000002400147c82 */ /* 0x000fe20008000000 */
[----:B------:R-:W-:Y:S01]  /*1ee0*/  UMOV UR12, UR36 ;  /* 0x00000024000c7c82 */ /* 0x000fe20008000000 */
[----:B------:R-:W-:Y:S01]  /*1ef0*/  UMOV UR9, UR17 ;  /* 0x0000001100097c82 */ /* 0x000fe20008000000 */
[----:B------:R-:W-:Y:S01]  /*1f00*/  UMOV UR10, UR18 ;  /* 0x00000012000a7c82 */ /* 0x000fe20008000000 */
[----:B------:R-:W-:Y:S02]  /*1f10*/  UIADD3 UR25, UPT, UPT, UR25, 0x1, URZ ;  /* 0x0000000119197890 */ /* 0x000fe4000fffe0ff */
[----:B------:R4:W-:Y:S01]  /*1f20*/  UTMALDG.3D.2CTA [UR16], [UR32], desc[UR28] ;  /* 0x00001c10200075b4 */ /* 0x0009e20008211000 */
[----:B------:R-:W-:Y:S01]  /*1f30*/  UMOV UR27, UR23 ;  /* 0x00000017001b7c82 */ /* 0x000fe20008000000 */
[----:B------:R-:W-:Y:S01]  /*1f40*/  UISETP.NE.AND UP0, UPT, UR25, UR26, UPT ;  /* 0x0000001a1900728c */ /* 0x000fe2000bf05270 */
[----:B------:R4:W-:Y:S08]  /*1f50*/  UTMALDG.3D.2CTA [UR8], [UR30], desc[UR28] ;  /* 0x00001c081e0075b4 */ /* 0x0009f00008211000 */
[----:B----4-:R-:W-:Y:S05]  /*1f60*/  BRA.U UP0, `(.L_x_38) ;  /* 0xfffffffd004c7547 */ /* 0x010fea000b83ffff */
.L_x_32:
[----:B-1----:R-:W-:Y:S01]  /*1f70*/  LEA R2, R14, UR6, 0x3 ;  /* 0x000000060e027c11 */ /* 0x002fe2000f8e18ff */
[----:B------:R-:W-:Y:S01]  /*1f80*/  NOP ;  /* 0x0000000000007918 */ /* 0x000fe20000000000 */
[----:B--2---:R-:W-:Y:S02]  /*1f90*/  SHF.L.U32 R3, R12, 0x1f, RZ ;  /* 0x0000001f0c037819 */ /* 0x004fe400000006ff */
[----:B------:R-:W-:Y:S02]  /*1fa0*/  LEA R4, R14, UR6, 0x4 ;  /* 0x000000060e047c11 */ /* 0x000fe4000f8e20ff */
[----:B------:R-:W1:Y:S02]  /*1fb0*/  SYNCS.PHASECHK.TRANS64.TRYWAIT P0, [R2+URZ+0x70], R3 ;  /* 0x00007003020075a7 */ /* 0x000e6400080011ff */
[----:B-1----:R-:W-:Y:S05]  /*1fc0*/  @!P0 BRA `(.L_x_39) ;  /* 0x0000005800908947 */ /* 0x002fea0003800000 */
.L_x_126:
[----:B------:R-:W2:Y:S01]  /*1fd0*/  LDS.128 R4, [R4+0x100] ;  /* 0x0001000004047984 */ /* 0x000ea20000000c00 */
[----:B------:R-:W-:Y:S01]  /*1fe0*/  ISETP.GE.AND P0, PT, R40, 0x1, PT ;  /* 0x000000012800780c */ /* 0x000fe20003f06270 */
[----:B-1----:R-:W-:Y:S01]  /*1ff0*/  VIADD R2, R2, 0x80 ;  /* 0x0000008002027836 */ /* 0x002fe20000000000 */
[----:B------:R-:W-:Y:S01]  /*2000*/  @!PT LDS RZ, [RZ] ;  /* 0x00000000fffff984 */ /* 0x000fe20000000800 */
[----:B------:R-:W-:Y:S01]  /*2010*/  @!PT LDS RZ, [RZ] ;  /* 0x00000000fffff984 */ /* 0x000fe20000000800 */
[----:B------:R-:W-:Y:S01]  /*2020*/  @!PT LDS RZ, [RZ] ;  /* 0x00000000fffff984 */ /* 0x000fe20000000800 */
[----:B------:R-:W-:Y:S01]  /*2030*/  @!PT LDS RZ, [RZ] ;  /* 0x00000000fffff984 */ /* 0x000fe20000000800 */
[----:B------:R1:W-:Y:S06]  /*2040*/  MEMBAR.ALL.CTA ;  /* 0x0000000000007992 */ /* 0x0003ec0000008000 */
[----:B-1----:R-:W1:Y:S01]  /*2050*/  FENCE.VIEW.ASYNC.S ;  /* 0x00000000000073c6 */ /* 0x002e620000000000 */
[----:B------:R-:W-:-:S04]  /*2060*/  PRMT R2, RZ, 0x654, R2 ;  /* 0x00000654ff027816 */ /* 0x000fc80000000002 */
[----:B-1----:R1:W-:Y:S01]  /*2070*/  SYNCS.ARRIVE.TRANS64.RED.A1T0 RZ, [R2+URZ], RZ ;  /* 0x000000ff02ff79a7 */ /* 0x0023e200081004ff */
[----:B--2---:R-:W-:-:S13]  /*2080*/  LOP3.LUT P2, RZ, R6, 0x1, RZ, 0xc0, !PT ;  /* 0x0000000106ff7812 */ /* 0x004fda000784c0ff */
[----:B------:R-:W-:Y:S01]  /*2090*/  @P2 SHF.R.U32.HI R3, RZ, 0x10, R5 ;  /* 0x00000010ff032819 */ /* 0x000fe20000011605 */
[----:B------:R-:W-:Y:S01]  /*20a0*/  VOTEU.ANY UP0, P2 ;  /* 0x0000000000ff7886 */ /* 0x000fe20001000100 */
[----:B------:R-:W-:Y:S02]  /*20b0*/  @P2 MOV R13, R4 ;  /* 0x00000004000d2202 */ /* 0x000fe40000000f00 */
[----:B------:R-:W-:Y:S02]  /*20c0*/  @P2 R2UR.BROADCAST UR8, R3 ;  /* 0x00000000030822ca */ /* 0x000fe400008e0000 */
[----:B------:R-:W-:-:S11]  /*20d0*/  @P2 LOP3.LUT R11, R5, 0xffff, RZ, 0xc0, !PT ;  /* 0x0000ffff050b2812 */ /* 0x000fd600078ec0ff */
[----:B------:R-:W-:Y:S01]  /*20e0*/  @UP0 UMOV UR36, UR8 ;  /* 0x0000000800240c82 */ /* 0x000fe20008000000 */
[----:B-1----:R-:W-:Y:S05]  /*20f0*/  @!P0 BRA `(.L_x_40) ;  /* 0x0000000000b88947 */ /* 0x002fea0003800000 */
[----:B------:R-:W3:Y:S01]  /*2100*/  LDC.64 R4, c[0x0][0xb18] ;  /* 0x0002c600ff047b82 */ /* 0x000ee20000000a00 */
[----:B------:R-:W-:-:S07]  /*2110*/  ISETP.NE.AND P3, PT, R40, 0x1, PT ;  /* 0x000000012800780c */ /* 0x000fce0003f65270 */
[----:B------:R-:W1:Y:S08]  /*2120*/  LDC.64 R6, c[0x0][0xb10] ;  /* 0x0002c400ff067b82 */ /* 0x000e700000000a00 */
[----:B------:R-:W2:Y:S08]  /*2130*/  LDC R17, c[0x0][0xb20] ;  /* 0x0002c800ff117b82 */ /* 0x000eb00000000800 */
[----:B------:R-:W4:Y:S01]  /*2140*/  LDC R18, c[0x0][0xb0c] ;  /* 0x0002c300ff127b82 */ /* 0x000f220000000800 */
[----:B---3--:R-:W-:Y:S01]  /*2150*/  IMAD.HI.U32 R22, R0, R5, RZ ;  /* 0x0000000500167227 */ /* 0x008fe200078e00ff */
[----:B------:R-:W-:-:S06]  /*2160*/  ISETP.NE.AND P0, PT, R4, 0x1, PT ;  /* 0x000000010400780c */ /* 0x000fcc0003f05270 */
[----:B------:R-:W3:Y:S01]  /*2170*/  LDC.64 R2, c[0x0][0xb28] ;  /* 0x0002ca00ff027b82 */ /* 0x000ee20000000a00 */
[----:B-1----:R-:W-:-:S04]  /*2180*/  IMAD.HI.U32 R20, R9, R6, RZ ;  /* 0x0000000609147227 */ /* 0x002fc800078e00ff */
[----:B------:R-:W-:Y:S01]  /*2190*/  IMAD.HI.U32 R24, R13, R6, RZ ;  /* 0x000000060d187227 */ /* 0x000fe200078e00ff */
[----:B------:R-:W-:Y:S02]  /*21a0*/  SHF.R.U32.HI R20, RZ, R7, R20 ;  /* 0x00000007ff147219 */ /* 0x000fe40000011614 */
[----:B--2---:R-:W-:Y:S01]  /*21b0*/  SHF.R.U32.HI R19, RZ, R17, R22 ;  /* 0x00000011ff137219 */ /* 0x004fe20000011616 */
[----:B------:R-:W-:Y:S01]  /*21c0*/  IMAD.HI.U32 R22, R11, R5, RZ ;  /* 0x000000050b167227 */ /* 0x000fe200078e00ff */
[----:B------:R-:W-:Y:S02]  /*21d0*/  SHF.R.U32.HI R24, RZ, R7, R24 ;  /* 0x00000007ff187219 */ /* 0x000fe40000011618 */
[----:B------:R-:W-:Y:S02]  /*21e0*/  SEL R19, R0, R19, !P0 ;  /* 0x0000001300137207 */ /* 0x000fe40004000000 */
[----:B------:R-:W-:Y:S02]  /*21f0*/  SHF.R.U32.HI R22, RZ, R17, R22 ;  /* 0x00000011ff167219 */ /* 0x000fe40000011616 */
[----:B----4-:R-:W-:-:S02]  /*2200*/  ISETP.NE.AND P1, PT, R18, 0x1, PT ;  /* 0x000000011200780c */ /* 0x010fc40003f25270 */
[----:B------:R-:W-:Y:S02]  /*2210*/  SEL R5, R11, R22, !P0 ;  /* 0x000000160b057207 */ /* 0x000fe40004000000 */
[----:B------:R-:W-:Y:S02]  /*2220*/  SEL R21, R9, R20, !P1 ;  /* 0x0000001409157207 */ /* 0x000fe40004800000 */
[----:B------:R-:W-:Y:S01]  /*2230*/  SEL R7, R13, R24, !P1 ;  /* 0x000000180d077207 */ /* 0x000fe20004800000 */
[----:B---3--:R-:W-:Y:S01]  /*2240*/  IMAD.HI.U32 R20, R19, R2, RZ ;  /* 0x0000000213147227 */ /* 0x008fe200078e00ff */
[----:B------:R-:W-:-:S03]  /*2250*/  IADD3 R17, PT, PT, -R5, RZ, RZ ;  /* 0x000000ff05117210 */ /* 0x000fc60007ffe1ff */
        /* <DEDUP_REMOVED lines=11> */
[----:B------:R-:W-:-:S04]  /*2310*/  @!P0 IMAD.HI.U32 R20, R7, R2, RZ ;  /* 0x0000000207148227 */ /* 0x000fc800078e00ff */
[----:B------:R-:W-:Y:S01]  /*2320*/  IMAD.MOV R2, RZ, RZ, -R6 ;  /* 0x000000ffff027224 */ /* 0x000fe200078e0a06 */
[----:B------:R-:W-:-:S03]  /*2330*/  @!P0 SHF.R.U32.HI R20, RZ, R3, R20 ;  /* 0x00000003ff148219 */ /* 0x000fc60000011614 */
[----:B------:R-:W-:Y:S01]  /*2340*/  IMAD R2, R40, R2, R5 ;  /* 0x0000000228027224 */ /* 0x000fe200078e0205 */
        /* <DEDUP_REMOVED lines=9> */
.L_x_40:
[----:B------:R-:W1:Y:S02]  /*23e0*/  LDCU UR8, c[0x0][0xb30] ;  /* 0x00016600ff0877ac */ /* 0x000e640008000800 */
[----:B-1----:R-:W-:-:S09]  /*23f0*/  UISETP.NE.AND UP0, UPT, UR8, 0x1, UPT ;  /* 0x000000010800788c */ /* 0x002fd2000bf05270 */
[----:B------:R-:W-:Y:S05]  /*2400*/  BRA.U UP0, `(.L_x_41) ;  /* 0x0000000100407547 */ /* 0x000fea000b800000 */
[----:B------:R-:W1:Y:S08]  /*2410*/  LDC.64 R4, c[0x0][0xb10] ;  /* 0x0002c400ff047b82 */ /* 0x000e700000000a00 */
[----:B------:R-:W2:Y:S08]  /*2420*/  LDC.64 R2, c[0x0][0xb18] ;  /* 0x0002c600ff027b82 */ /* 0x000eb00000000a00 */
[----:B------:R-:W4:Y:S08]  /*2430*/  LDC R6, c[0x0][0xb20] ;  /* 0x0002c800ff067b82 */ /* 0x000f300000000800 */
[----:B------:R-:W3:Y:S01]  /*2440*/  LDC R18, c[0x0][0xb0c] ;  /* 0x0002c300ff127b82 */ /* 0x000ee20000000800 */
[----:B-1----:R-:W-:-:S05]  /*2450*/  IMAD.HI.U32 R4, R13, R4, RZ ;  /* 0x000000040d047227 */ /* 0x002fca00078e00ff */
[----:B------:R-:W-:Y:S01]  /*2460*/  SHF.R.U32.HI R4, RZ, R5, R4 ;  /* 0x00000005ff047219 */ /* 0x000fe20000011604 */
[----:B--2---:R-:W-:Y:S01]  /*2470*/  IMAD.HI.U32 R3, R11, R3, RZ ;  /* 0x000000030b037227 */ /* 0x004fe200078e00ff */
[----:B------:R-:W-:-:S04]  /*2480*/  ISETP.NE.AND P0, PT, R2, 0x1, PT ;  /* 0x000000010200780c */ /* 0x000fc80003f05270 */
[----:B----4-:R-:W-:-:S04]  /*2490*/  SHF.R.U32.HI R6, RZ, R6, R3 ;  /* 0x00000006ff067219 */ /* 0x010fc80000011603 */
[----:B------:R-:W-:Y:S02]  /*24a0*/  SEL R3, R11, R6, !P0 ;  /* 0x000000060b037207 */ /* 0x000fe40004000000 */
[----:B---3--:R-:W-:-:S04]  /*24b0*/  ISETP.NE.AND P1, PT, R18, 0x1, PT ;  /* 0x000000011200780c */ /* 0x008fc80003f25270 */
[----:B------:R-:W-:-:S05]  /*24c0*/  SEL R4, R13, R4, !P1 ;  /* 0x000000040d047207 */ /* 0x000fca0004800000 */
[----:B------:R-:W-:Y:S02]  /*24d0*/  IMAD.IADD R5, R3, 0x1, -R4 ;  /* 0x0000000103057824 */ /* 0x000fe400078e0a04 */
[----:B------:R-:W-:Y:S02]  /*24e0*/  IMAD.IADD R3, R4, 0x1, -R3 ;  /* 0x0000000104037824 */ /* 0x000fe400078e0a03 */
[----:B------:R-:W-:Y:S02]  /*24f0*/  IMAD R13, R5, R18, R13 ;  /* 0x00000012050d7224 */ /* 0x000fe400078e020d */
[----:B------:R-:W-:-:S07]  /*2500*/  IMAD R11, R3, R2, R11 ;  /* 0x00000002030b7224 */ /* 0x000fce00078e020b */
.L_x_41:
[----:B------:R-:W-:Y:S01]  /*2510*/  VIADD R14, R14, 0x1 ;  /* 0x000000010e0e7836 */ /* 0x000fe20000000000 */
[----:B------:R-:W-:Y:S01]  /*2520*/  PLOP3.LUT P1, PT, PT, PT, PT, 0x80, 0x8 ;  /* 0x000000000008781c */ /* 0x000fe20003f2f070 */
[----:B------:R-:W-:Y:S02]  /*2530*/  IMAD.IADD R21, R13, 0x1, R96 ;  /* 0x000000010d157824 */ /* 0x000fe400078e0260 */
[----:B------:R-:W-:Y:S01]  /*2540*/  IMAD.IADD R20, R11, 0x1, R94 ;  /* 0x000000010b147824 */ /* 0x000fe200078e025e */
[----:B------:R-:W-:-:S04]  /*2550*/  ISETP.NE.AND P0, PT, R14, 0x2, PT ;  /* 0x000000020e00780c */ /* 0x000fc80003f05270 */
[----:B------:R-:W-:Y:S02]  /*2560*/  SEL R3, RZ, 0x1, P0 ;  /* 0x00000001ff037807 */ /* 0x000fe40000000000 */
[----:B------:R-:W-:Y:S02]  /*2570*/  SEL R14, R14, RZ, P0 ;  /* 0x000000ff0e0e7207 */ /* 0x000fe40000000000 */
[----:B------:R-:W-:Y:S01]  /*2580*/  LOP3.LUT R12, R12, R3, RZ, 0x3c, !PT ;  /* 0x000000030c0c7212 */ /* 0x000fe200078e3cff */
[----:B------:R-:W-:Y:S06]  /*2590*/  @P2 BRA `(.L_x_42) ;  /* 0xfffffff000642947 */ /* 0x000fec000383ffff */
[----:B------:R-:W-:Y:S01]  /*25a0*/  UIADD3 UR6, UPT, UPT, UR6, 0x20, URZ ;  /* 0x0000002006067890 */ /* 0x000fe2000fffe0ff */
[----:B------:R-:W-:-:S03]  /*25b0*/  SHF.L.U32 R3, R15, 0x1f, RZ ;  /* 0x0000001f0f037819 */ /* 0x000fc600000006ff */
[----:B------:R-:W-:-:S09]  /*25c0*/  ULEA UR4, UR23, UR6, 0x3 ;  /* 0x0000000617047291 */ /* 0x000fd2000f8e18ff */
[----:B------:R-:W1:Y:S02]  /*25d0*/  SYNCS.PHASECHK.TRANS64.TRYWAIT P0, [UR4], R3 ;  /* 0x00000003ff0075a7 */ /* 0x000e640008001104 */
[----:B-1----:R-:W-:Y:S05]  /*25e0*/  @!P0 BRA `(.L_x_43) ;  /* 0x00000054001c8947 */ /* 0x002fea0003800000 */
.L_x_128:
[----:B------:R-:W-:-:S04]  /*25f0*/  UIADD3 UR5, UPT, UPT, UR23, 0x1, URZ ;  /* 0x0000000117057890 */ /* 0x000fc8000fffe0ff */
[----:B------:R-:W-:-:S04]  /*2600*/  UISETP.NE.AND UP0, UPT, UR5, 0x4, UPT ;  /* 0x000000040500788c */ /* 0x000fc8000bf05270 */
[----:B------:R-:W-:Y:S02]  /*2610*/  USEL UR7, URZ, 0x1, UP0 ;  /* 0x00000001ff077887 */ /* 0x000fe40008000000 */
[----:B------:R-:W-:-:S04]  /*2620*/  USEL UR5, UR5, URZ, UP0 ;  /* 0x000000ff05057287 */ /* 0x000fc80008000000 */
[----:B------:R-:W-:Y:S01]  /*2630*/  ULEA UR4, UR5, UR6, 0x3 ;  /* 0x0000000605047291 */ /* 0x000fe2000f8e18ff */
[----:B------:R-:W-:-:S04]  /*2640*/  LOP3.LUT R2, R15, UR7, RZ, 0x3c, !PT ;  /* 0x000000070f027c12 */ /* 0x000fc8000f8e3cff */
[----:B-1----:R-:W-:-:S04]  /*2650*/  SHF.L.U32 R3, R2, 0x1f, RZ ;  /* 0x0000001f02037819 */ /* 0x002fc800000006ff */
[----:B------:R-:W1:Y:S02]  /*2660*/  SYNCS.PHASECHK.TRANS64.TRYWAIT P0, [UR4], R3 ;  /* 0x00000003ff0075a7 */ /* 0x000e640008001104 */
[----:B-1----:R-:W-:Y:S05]  /*2670*/  @!P0 BRA `(.L_x_44) ;  /* 0x0000005400108947 */ /* 0x002fea0003800000 */
.L_x_130:
        /* <DEDUP_REMOVED lines=9> */
.L_x_132:
[----:B------:R-:W-:-:S04]  /*2710*/  UIADD3 UR5, UPT, UPT, UR5, 0x1, URZ ;  /* 0x0000000105057890 */ /* 0x000fc8000fffe0ff */
[----:B------:R-:W-:-:S04]  /*2720*/  UISETP.NE.AND UP0, UPT, UR5, 0x4, UPT ;  /* 0x000000040500788c */ /* 0x000fc8000bf05270 */
[----:B------:R-:W-:Y:S02]  /*2730*/  USEL UR4, URZ, 0x1, UP0 ;  /* 0x00000001ff047887 */ /* 0x000fe40008000000 */
[----:B------:R-:W-:-:S04]  /*2740*/  USEL UR5, UR5, URZ, UP0 ;  /* 0x000000ff05057287 */ /* 0x000fc80008000000 */
[----:B------:R-:W-:Y:S01]  /*2750*/  ULEA UR5, UR5, UR6, 0x3 ;  /* 0x0000000605057291 */ /* 0x000fe2000f8e18ff */
[----:B-1----:R-:W-:-:S04]  /*2760*/  LOP3.LUT R3, R2, UR4, RZ, 0x3c, !PT ;  /* 0x0000000402037c12 */ /* 0x002fc8000f8e3cff */
[----:B------:R-:W-:Y:S01]  /*2770*/  SHF.L.U32 R3, R3, 0x1f, RZ ;  /* 0x0000001f03037819 */ /* 0x000fe200000006ff */
[----:B---3--:R-:W-:-:S07]  /*2780*/  IMAD.U32 R0, RZ, RZ, UR5 ;  /* 0x00000005ff007e24 */ /* 0x008fce000f8e00ff */
.L_x_46:
[----:B-1----:R1:W2:Y:S02]  /*2790*/  SYNCS.PHASECHK.TRANS64.TRYWAIT P0, [R0+URZ], R3 ;  /* 0x00000003000075a7 */ /* 0x0022a400080011ff */
[----:B--2---:R-:W-:Y:S05]  /*27a0*/  @!P0 NANOSLEEP.SYNCS 0x989680 ;  /* 0x009896800000895d */ /* 0x004fea0003900000 */
[----:B------:R-:W2:Y:S02]  /*27b0*/  @!P0 SYNCS.PHASECHK.TRANS64 P0, [R0+URZ], R3 ;  /* 0x00000003000085a7 */ /* 0x000ea400080010ff */
[----:B--2---:R-:W-:Y:S05]  /*27c0*/  @P0 EXIT ;  /* 0x000000000000094d */ /* 0x004fea0003800000 */
[----:B------:R-:W-:Y:S05]  /*27d0*/  BRA `(.L_x_46) ;  /* 0xfffffffc00ec7947 */ /* 0x000fea000383ffff */
.L_x_22:
[----:B------:R-:W-:-:S04]  /*27e0*/  UISETP.NE.AND UP1, UPT, UR37, URZ, UPT ;  /* 0x000000ff2500728c */ /* 0x000fc8000bf25270 */
[----:B------:R-:W-:-:S09]  /*27f0*/  UISETP.NE.OR UP1, UPT, UR10, 0x1, UP1 ;  /* 0x000000010a00788c */ /* 0x000fd20008f25670 */
[----:B------:R-:W-:Y:S05]  /*2800*/  BRA.U UP1, `(.L_x_47) ;  /* 0x00000005014c7547 */ /* 0x000fea000b800000 */
[----:B------:R-:W-:Y:S01]  /*2810*/  HFMA2 R11, -RZ, RZ, 0, 0 ;  /* 0x00000000ff0b7431 */ /* 0x000fe200000001ff */
[----:B------:R-:W-:Y:S01]  /*2820*/  ISETP.GE.U32.AND P2, PT, R10, 0x2, PT ;  /* 0x000000020a00780c */ /* 0x000fe20003f46070 */
[----:B------:R-:W-:Y:S01]  /*2830*/  IMAD.MOV.U32 R12, RZ, RZ, 0x1 ;  /* 0x00000001ff0c7424 */ /* 0x000fe200078e00ff */
[----:B------:R-:W-:Y:S01]  /*2840*/  CS2R R8, SRZ ;  /* 0x0000000000087805 */ /* 0x000fe2000001ff00 */
[----:B------:R-:W-:Y:S01]  /*2850*/  IMAD.MOV.U32 R3, RZ, RZ, RZ ;  /* 0x000000ffff037224 */ /* 0x000fe200078e00ff */
[----:B------:R-:W-:Y:S01]  /*2860*/  UMOV UR4, 0x400 ;  /* 0x0000040000047882 */ /* 0x000fe20000000000 */
[----:B------:R-:W-:Y:S01]  /*2870*/  UMOV UR6, URZ ;  /* 0x000000ff00067c82 */ /* 0x000fe20008000000 */
[----:B------:R-:W-:-:S12]  /*2880*/  ULEA UR37, UR37, UR4, 0x18 ;  /* 0x0000000425257291 */ /* 0x000fd8000f8ec0ff */
.L_x_51:
[----:B------:R-:W-:Y:S02]  /*2890*/  LEA R0, R3, UR37, 0x3 ;  /* 0x0000002503007c11 */ /* 0x000fe4000f8e18ff */
[----:B------:R-:W-:-:S03]  /*28a0*/  SHF.L.U32 R5, R8, 0x1f, RZ ;  /* 0x0000001f08057819 */ /* 0x000fc600000006ff */
[----:B------:R-:W-:Y:S01]  /*28b0*/  VIADD R4, R0, 0xe0 ;  /* 0x000000e000047836 */ /* 0x000fe20000000000 */
[----:B------:R-:W1:Y:S02]  /*28c0*/  SYNCS.PHASECHK.TRANS64.TRYWAIT P0, [R0+URZ+0xd0], R5 ;  /* 0x0000d005000075a7 */ /* 0x000e6400080011ff */
[----:B-1----:R-:W-:Y:S05]  /*28d0*/  @!P0 BRA `(.L_x_48) ;  /* 0x0000005000a88947 */ /* 0x002fea0003800000 */
.L_x_133:
[----:B------:R-:W-:Y:S01]  /*28e0*/  ULEA UR5, UR6, UR37, 0x3 ;  /* 0x0000002506057291 */ /* 0x000fe2000f8e18ff */
[----:B------:R-:W-:Y:S01]  /*28f0*/  PRMT R4, RZ, 0x654, R4 ;  /* 0x00000654ff047816 */ /* 0x000fe20000000004 */
[----:B-1----:R-:W-:Y:S01]  /*2900*/  @!P2 IMAD.MOV.U32 R5, RZ, RZ, 0x10 ;  /* 0x00000010ff05a424 */ /* 0x002fe200078e00ff */
[----:B------:R-:W-:Y:S01]  /*2910*/  SHF.L.U32 R7, R12, 0x1f, RZ ;  /* 0x0000001f0c077819 */ /* 0x000fe200000006ff */
[----:B------:R-:W-:Y:S01]  /*2920*/  UIADD3 UR4, UPT, UPT, UR5, 0x70, URZ ;  /* 0x0000007005047890 */ /* 0x000fe2000fffe0ff */
[----:B------:R1:W-:Y:S05]  /*2930*/  SYNCS.ARRIVE.TRANS64.RED.A1T0 RZ, [R4+URZ], RZ ;  /* 0x000000ff04ff79a7 */ /* 0x0003ea00081004ff */
[----:B------:R-:W-:Y:S01]  /*2940*/  IMAD.U32 R13, RZ, RZ, UR4 ;  /* 0x00000004ff0d7e24 */ /* 0x000fe2000f8e00ff */
[----:B------:R-:W2:Y:S04]  /*2950*/  SYNCS.PHASECHK.TRANS64.TRYWAIT P0, [UR5+0x80], R7 ;  /* 0x00008007ff0075a7 */ /* 0x000ea80008001105 */
[----:B------:R-:W-:Y:S01]  /*2960*/  PRMT R13, R10, 0x654, R13 ;  /* 0x000006540a0d7816 */ /* 0x000fe2000000000d */
[----:B-12---:R-:W-:Y:S06]  /*2970*/  @!P0 BRA `(.L_x_49) ;  /* 0x0000005000948947 */ /* 0x006fec0003800000 */
.L_x_135:
[----:B------:R-:W-:Y:S01]  /*2980*/  ULEA UR4, UR6, UR37, 0x4 ;  /* 0x0000002506047291 */ /* 0x000fe2000f8e20ff */
[----:B------:R-:W-:Y:S01]  /*2990*/  SEL R2, R13, R2, !P2 ;  /* 0x000000020d027207 */ /* 0x000fe20005000000 */
[----:B------:R-:W-:Y:S01]  /*29a0*/  UIADD3 UR5, UPT, UPT, UR5, 0x70, URZ ;  /* 0x0000007005057890 */ /* 0x000fe2000fffe0ff */
[----:B-1----:R-:W-:Y:S01]  /*29b0*/  LEA R0, R11, UR37, 0x3 ;  /* 0x000000250b007c11 */ /* 0x002fe2000f8e18ff */
[----:B------:R-:W-:Y:S01]  /*29c0*/  UIADD3 UR4, UPT, UPT, UR4, 0x100, URZ ;  /* 0x0000010004047890 */ /* 0x000fe2000fffe0ff */
[----:B------:R1:W-:Y:S01]  /*29d0*/  @!P2 SYNCS.ARRIVE.TRANS64.RED RZ, [R2+URZ], R5 ;  /* 0x0000000502ffa9a7 */ /* 0x0003e200080004ff */
[----:B------:R-:W-:Y:S01]  /*29e0*/  UIADD3 UR6, UPT, UPT, UR6, 0x1, URZ ;  /* 0x0000000106067890 */ /* 0x000fe2000fffe0ff */
[----:B------:R-:W-:-:S03]  /*29f0*/  VIADD R3, R3, 0x1 ;  /* 0x0000000103037836 */ /* 0x000fc60000000000 */
[----:B------:R-:W-:Y:S02]  /*2a00*/  UISETP.NE.AND UP0, UPT, UR6, 0x2, UPT ;  /* 0x000000020600788c */ /* 0x000fe4000bf05270 */
[----:B------:R-:W-:Y:S01]  /*2a10*/  ISETP.NE.AND P0, PT, R3, 0x2, PT ;  /* 0x000000020300780c */ /* 0x000fe20003f05270 */
[----:B------:R-:W-:Y:S06]  /*2a20*/  UGETNEXTWORKID.BROADCAST [UR4], [UR5] ;  /* 0x00000000040073ca */ /* 0x000fec0008000100 */
[----:B------:R-:W-:Y:S02]  /*2a30*/  USEL UR4, URZ, 0x1, UP0 ;  /* 0x00000001ff047887 */ /* 0x000fe40008000000 */
[----:B------:R-:W-:-:S04]  /*2a40*/  USEL UR6, UR6, URZ, UP0 ;  /* 0x000000ff06067287 */ /* 0x000fc80008000000 */
[----:B------:R-:W-:Y:S02]  /*2a50*/  LOP3.LUT R12, R12, UR4, RZ, 0x3c, !PT ;  /* 0x000000040c0c7c12 */ /* 0x000fe4000f8e3cff */
[----:B-1----:R-:W-:-:S04]  /*2a60*/  SHF.L.U32 R5, R9, 0x1f, RZ ;  /* 0x0000001f09057819 */ /* 0x002fc800000006ff */
[----:B------:R-:W1:Y:S02]  /*2a70*/  SYNCS.PHASECHK.TRANS64.TRYWAIT P1, [R0+URZ+0x70], R5 ;  /* 0x00007005000075a7 */ /* 0x000e6400080211ff */
[----:B-1----:R-:W-:Y:S05]  /*2a80*/  @!P1 BRA `(.L_x_50) ;  /* 0x0000005000689947 */ /* 0x002fea0003800000 */
.L_x_136:
[----:B------:R-:W-:Y:S01]  /*2a90*/  LEA R4, R11, UR37, 0x4 ;  /* 0x000000250b047c11 */ /* 0x000fe2000f8e20ff */
[----:B-1----:R-:W-:Y:S01]  /*2aa0*/  VIADD R0, R0, 0x80 ;  /* 0x0000008000007836 */ /* 0x002fe20000000000 */
[----:B------:R-:W-:Y:S01]  /*2ab0*/  SEL R3, R3, RZ, P0 ;  /* 0x000000ff03037207 */ /* 0x000fe20000000000 */
[----:B------:R-:W-:-:S03]  /*2ac0*/  VIADD R11, R11, 0x1 ;  /* 0x000000010b0b7836 */ /* 0x000fc60000000000 */
[----:B------:R-:W1:Y:S01]  /*2ad0*/  LDS.128 R4, [R4+0x100] ;  /* 0x0001000004047984 */ /* 0x000e620000000c00 */
[----:B------:R-:W-:Y:S02]  /*2ae0*/  PRMT R0, RZ, 0x654, R0 ;  /* 0x00000654ff007816 */ /* 0x000fe40000000000 */
[C---:B------:R-:W-:Y:S01]  /*2af0*/  ISETP.NE.AND P1, PT, R11.reuse, 0x2, PT ;  /* 0x000000020b00780c */ /* 0x040fe20003f25270 */
[----:B------:R-:W-:Y:S01]  /*2b00*/  @!PT LDS RZ, [RZ] ;  /* 0x00000000fffff984 */ /* 0x000fe20000000800 */
[----:B------:R-:W-:Y:S01]  /*2b10*/  @!PT LDS RZ, [RZ] ;  /* 0x00000000fffff984 */ /* 0x000fe20000000800 */
[----:B------:R-:W-:Y:S01]  /*2b20*/  @!PT LDS RZ, [RZ] ;  /* 0x00000000fffff984 */ /* 0x000fe20000000800 */
[----:B------:R-:W-:Y:S01]  /*2b30*/  @!PT LDS RZ, [RZ] ;  /* 0x00000000fffff984 */ /* 0x000fe20000000800 */
[----:B------:R2:W-:Y:S06]  /*2b40*/  MEMBAR.ALL.CTA ;  /* 0x0000000000007992 */ /* 0x0005ec0000008000 */
[----:B--2---:R-:W2:Y:S01]  /*2b50*/  FENCE.VIEW.ASYNC.S ;  /* 0x00000000000073c6 */ /* 0x004ea20000000000 */
[----:B------:R-:W-:Y:S01]  /*2b60*/  SEL R11, R11, RZ, P1 ;  /* 0x000000ff0b0b7207 */ /* 0x000fe20000800000 */
[----:B--2---:R2:W-:Y:S01]  /*2b70*/  SYNCS.ARRIVE.TRANS64.RED.A1T0 RZ, [R0+URZ], RZ ;  /* 0x000000ff00ff79a7 */ /* 0x0045e200081004ff */
[----:B-1----:R-:W-:-:S02]  /*2b80*/  LOP3.LUT P3, RZ, R6, 0x1, RZ, 0xc0, !PT ;  /* 0x0000000106ff7812 */ /* 0x002fc4000786c0ff */
[----:B------:R-:W-:-:S04]  /*2b90*/  SEL R5, RZ, 0x1, P0 ;  /* 0x00000001ff057807 */ /* 0x000fc80000000000 */
[----:B------:R-:W-:Y:S02]  /*2ba0*/  LOP3.LUT R8, R8, R5, RZ, 0x3c, !PT ;  /* 0x0000000508087212 */ /* 0x000fe400078e3cff */
[----:B--2---:R-:W-:-:S04]  /*2bb0*/  SEL R0, RZ, 0x1, P1 ;  /* 0x00000001ff007807 */ /* 0x004fc80000800000 */
[----:B------:R-:W-:Y:S01]  /*2bc0*/  LOP3.LUT R9, R9, R0, RZ, 0x3c, !PT ;  /* 0x0000000009097212 */ /* 0x000fe200078e3cff */
[----:B------:R-:W-:Y:S06]  /*2bd0*/  @P3 BRA `(.L_x_51) ;  /* 0xfffffffc002c3947 */ /* 0x000fec000383ffff */
[----:B------:R-:W-:Y:S01]  /*2be0*/  ULEA UR5, UR6, UR37, 0x3 ;  /* 0x0000002506057291 */ /* 0x000fe2000f8e18ff */
[----:B------:R-:W-:-:S08]  /*2bf0*/  SHF.L.U32 R3, R12, 0x1f, RZ ;  /* 0x0000001f0c037819 */ /* 0x000fd000000006ff */
[----:B------:R-:W1:Y:S02]  /*2c00*/  SYNCS.PHASECHK.TRANS64 P0, [UR5+0x80], R3 ;  /* 0x00008003ff0075a7 */ /* 0x000e640008001005 */
[----:B-1----:R-:W-:Y:S05]  /*2c10*/  @P0 BRA `(.L_x_52) ;  /* 0x0000000000080947 */ /* 0x002fea0003800000 */
[----:B------:R-:W1:Y:S02]  /*2c20*/  SYNCS.PHASECHK.TRANS64.TRYWAIT P0, [UR5+0x80], R3 ;  /* 0x00008003ff0075a7 */ /* 0x000e640008001105 */
[----:B-1----:R-:W-:Y:S05]  /*2c30*/  @!P0 BRA `(.L_x_53) ;  /* 0x0000005000108947 */ /* 0x002fea0003800000 */
.L_x_52:
[----:B------:R-:W-:-:S04]  /*2c40*/  UIADD3 UR4, UPT, UPT, UR6, 0x1, URZ ;  /* 0x0000000106047890 */ /* 0x000fc8000fffe0ff */
[----:B------:R-:W-:-:S04]  /*2c50*/  UISETP.NE.AND UP0, UPT, UR4, 0x2, UPT ;  /* 0x000000020400788c */ /* 0x000fc8000bf05270 */
[----:B------:R-:W-:Y:S02]  /*2c60*/  USEL UR7, URZ, 0x1, UP0 ;  /* 0x00000001ff077887 */ /* 0x000fe40008000000 */
[----:B------:R-:W-:-:S04]  /*2c70*/  USEL UR4, UR4, URZ, UP0 ;  /* 0x000000ff04047287 */ /* 0x000fc80008000000 */
[----:B------:R-:W-:Y:S01]  /*2c80*/  ULEA UR4, UR4, UR37, 0x3 ;  /* 0x0000002504047291 */ /* 0x000fe2000f8e18ff */
[----:B-1----:R-:W-:-:S04]  /*2c90*/  LOP3.LUT R3, R12, UR7, RZ, 0x3c, !PT ;  /* 0x000000070c037c12 */ /* 0x002fc8000f8e3cff */
[----:B------:R-:W-:-:S04]  /*2ca0*/  SHF.L.U32 R0, R3, 0x1f, RZ ;  /* 0x0000001f03007819 */ /* 0x000fc800000006ff */
[----:B------:R-:W1:Y:S02]  /*2cb0*/  SYNCS.PHASECHK.TRANS64 P0, [UR4+0x80], R0 ;  /* 0x00008000ff0075a7 */ /* 0x000e640008001004 */
[----:B-1----:R-:W-:Y:S05]  /*2cc0*/  @P0 EXIT ;  /* 0x000000000000094d */ /* 0x002fea0003800000 */
[----:B------:R-:W-:Y:S02]  /*2cd0*/  SHF.L.U32 R3, R3, 0x1f, RZ ;  /* 0x0000001f03037819 */ /* 0x000fe400000006ff */
[----:B------:R-:W-:-:S07]  /*2ce0*/  MOV R0, UR4 ;  /* 0x0000000400007c02 */ /* 0x000fce0008000f00 */
.L_x_54:
[----:B-1----:R1:W2:Y:S02]  /*2cf0*/  SYNCS.PHASECHK.TRANS64.TRYWAIT P0, [R0+URZ+0x80], R3 ;  /* 0x00008003000075a7 */ /* 0x0022a400080011ff */
[----:B--2---:R-:W-:Y:S05]  /*2d00*/  @!P0 NANOSLEEP.SYNCS 0x989680 ;  /* 0x009896800000895d */ /* 0x004fea0003900000 */
[----:B------:R-:W2:Y:S02]  /*2d10*/  @!P0 SYNCS.PHASECHK.TRANS64 P0, [R0+URZ+0x80], R3 ;  /* 0x00008003000085a7 */ /* 0x000ea400080010ff */
[----:B--2---:R-:W-:Y:S05]  /*2d20*/  @P0 EXIT ;  /* 0x000000000000094d */ /* 0x004fea0003800000 */
[----:B------:R-:W-:Y:S05]  /*2d30*/  BRA `(.L_x_54) ;  /* 0xfffffffc00ec7947 */ /* 0x000fea000383ffff */
.L_x_47:
[----:B------:R-:W-:Y:S05]  /*2d40*/  BRA.U UP4, `(.L_x_55) ;  /* 0x0000001104a07547 */ /* 0x000fea000b800000 */
[----:B------:R-:W-:Y:S01]  /*2d50*/  UMOV UR6, 0x40 ;  /* 0x0000004000067882 */ /* 0x000fe20000000000 */
[----:B------:R-:W-:Y:S01]  /*2d60*/  NOP ;  /* 0x0000000000007918 */ /* 0x000fe20000000000 */
[----:B------:R-:W-:Y:S01]  /*2d70*/  ULEA UR6, UR37, UR6, 0x18 ;  /* 0x0000000625067291 */ /* 0x000fe2000f8ec0ff */
[----:B------:R-:W-:Y:S02]  /*2d80*/  UMOV UR7, 0x400 ;  /* 0x0000040000077882 */ /* 0x000fe40000000000 */
[----:B------:R-:W-:-:S06]  /*2d90*/  ULEA UR37, UR37, UR7, 0x18 ;  /* 0x0000000725257291 */ /* 0x000fcc000f8ec0ff */
[----:B------:R-:W1:Y:S02]  /*2da0*/  LDS.U8 R2, [UR6+0x1c] ;  /* 0x00001c06ff027984 */ /* 0x000e640008000000 */
[----:B-1----:R-:W-:-:S13]  /*2db0*/  ISETP.NE.AND P0, PT, R2, RZ, PT ;  /* 0x000000ff0200720c */ /* 0x002fda0003f05270 */
[----:B------:R-:W-:Y:S05]  /*2dc0*/  @P0 BRA `(.L_x_56) ;  /* 0x0000000400080947 */ /* 0x000fea0003800000 */
[----:B------:R-:W-:Y:S02]  /*2dd0*/  UISETP.NE.U32.AND UP0, UPT, UR5, 0x1, UPT ;  /* 0x000000010500788c */ /* 0x000fe4000bf05070 */
[----:B------:R-:W-:-:S07]  /*2de0*/  UIADD3 UR8, UPT, UPT, UR6, 0x8, URZ ;  /* 0x0000000806087890 */ /* 0x000fce000fffe0ff */
[----:B------:R-:W-:Y:S05]  /*2df0*/  BRA.U !UP0, `(.L_x_57) ;  /* 0x00000001089c7547 */ /* 0x000fea000b800000 */
[----:B------:R-:W-:Y:S01]  /*2e00*/  ELECT P0, URZ, PT ;  /* 0x0000000000ff782f */ /* 0x000fe20003800000 */
[----:B------:R-:W-:-:S12]  /*2e10*/  BSSY B0, `(.L_x_57) ;  /* 0x0000025000007945 */ /* 0x000fd80003800000 */
[----:B------:R-:W-:Y:S05]  /*2e20*/  @!P0 BRA `(.L_x_58) ;  /* 0x00000000008c8947 */ /* 0x000fea0003800000 */
[----:B------:R-:W-:-:S05]  /*2e30*/  UMOV UR7, 0x10 ;  /* 0x0000001000077882 */ /* 0x000fca0000000000 */
[----:B------:R-:W-:Y:S04]  /*2e40*/  DEPBAR.LE SB1, 0x36 ;  /* 0x00009d800000791a */ /* 0x000fe80000000000 */
[----:B------:R-:W1:Y:S02]  /*2e50*/  UTCATOMSWS.2CTA.FIND_AND_SET.ALIGN UP1, UR7, UR7 ;  /* 0x00000007000775e3 */ /* 0x000e640008220800 */
[----:B-1----:R-:W-:Y:S01]  /*2e60*/  MOV R11, UR7 ;  /* 0x00000007000b7c02 */ /* 0x002fe20008000f00 */
[----:B------:R-:W-:Y:S06]  /*2e70*/  BRA.U UP1, `(.L_x_59) ;  /* 0x0000000101187547 */ /* 0x000fec000b800000 */
.L_x_60:
[----:B------:R-:W-:Y:S05]  /*2e80*/  NANOSLEEP 0x64 ;  /* 0x000000640000795d */ /* 0x000fea0003800000 */
[----:B------:R-:W-:-:S05]  /*2e90*/  UMOV UR7, 0x10 ;  /* 0x0000001000077882 */ /* 0x000fca0000000000 */
[----:B------:R-:W-:Y:S04]  /*2ea0*/  DEPBAR.LE SB1, 0x36 ;  /* 0x00009d800000791a */ /* 0x000fe80000000000 */
[----:B------:R-:W1:Y:S02]  /*2eb0*/  UTCATOMSWS.2CTA.FIND_AND_SET.ALIGN UP1, UR7, UR7 ;  /* 0x00000007000775e3 */ /* 0x000e640008220800 */
[----:B-1----:R-:W-:Y:S01]  /*2ec0*/  MOV R11, UR7 ;  /* 0x00000007000b7c02 */ /* 0x002fe20008000f00 */
[----:B------:R-:W-:Y:S05]  /*2ed0*/  BRA.U !UP1, `(.L_x_60) ;  /* 0xfffffffd09e87547 */ /* 0x000fea000b83ffff */
.L_x_59:
[----:B------:R-:W1:Y:S01]  /*2ee0*/  LDS R5, [UR6+0x10] ;  /* 0x00001006ff057984 */ /* 0x000e620008000800 */
[----:B------:R-:W-:Y:S01]  /*2ef0*/  IMAD.U32 R3, RZ, RZ, UR37 ;  /* 0x00000025ff037e24 */ /* 0x000fe2000f8e00ff */
[----:B------:R-:W-:-:S03]  /*2f00*/  MOV R2, UR4 ;  /* 0x0000000400027c02 */ /* 0x000fc60008000f00 */
[----:B------:R-:W-:Y:S01]  /*2f10*/  VIADD R3, R3, 0x120 ;  /* 0x0000012003037836 */ /* 0x000fe20000000000 */
[----:B-1----:R-:W-:-:S04]  /*2f20*/  SHF.L.U32 R5, R5, 0x1f, RZ ;  /* 0x0000001f05057819 */ /* 0x002fc800000006ff */
[----:B------:R-:W1:Y:S02]  /*2f30*/  SYNCS.PHASECHK.TRANS64.TRYWAIT P0, [UR6+0x8], R5 ;  /* 0x00000805ff0075a7 */ /* 0x000e640008001106 */
[----:B-1----:R-:W-:Y:S05]  /*2f40*/  @P0 BRA `(.L_x_61) ;  /* 0x0000000000080947 */ /* 0x002fea0003800000 */
[----:B------:R-:W1:Y:S02]  /*2f50*/  SYNCS.PHASECHK.TRANS64.TRYWAIT P0, [UR6+0x8], R5 ;  /* 0x00000805ff0075a7 */ /* 0x000e640008001106 */
[----:B-1----:R-:W-:Y:S05]  /*2f60*/  @!P0 BRA `(.L_x_62) ;  /* 0x0000004c005c8947 */ /* 0x002fea0003800000 */
.L_x_61:
[----:B-1----:R-:W-:Y:S01]  /*2f70*/  HFMA2 R4, -RZ, RZ, 0, 5.9604644775390625e-08 ;  /* 0x00000001ff047431 */ /* 0x002fe200000001ff */
[----:B------:R-:W-:Y:S01]  /*2f80*/  UPRMT UR7, UR4, 0x654, UR8 ;  /* 0x0000065404077896 */ /* 0x000fe20008000008 */
[----:B------:R-:W-:Y:S01]  /*2f90*/  IMAD.MOV.U32 R6, RZ, RZ, 0xffff ;  /* 0x0000ffffff067424 */ /* 0x000fe200078e00ff */
[----:B------:R-:W-:Y:S01]  /*2fa0*/  PRMT R2, R2, 0x654, R3 ;  /* 0x0000065402027816 */ /* 0x000fe20000000003 */
[----:B------:R-:W-:Y:S02]  /*2fb0*/  IMAD.MOV.U32 R5, RZ, RZ, 0x4 ;  /* 0x00000004ff057424 */ /* 0x000fe400078e00ff */
[----:B------:R-:W-:Y:S01]  /*2fc0*/  IMAD.SHL.U32 R9, R11, 0x20, RZ ;  /* 0x000000200b097824 */ /* 0x000fe200078e00ff */
[----:B------:R-:W-:Y:S02]  /*2fd0*/  MOV R3, UR7 ;  /* 0x0000000700037c02 */ /* 0x000fe40008000f00 */
[-C--:B------:R-:W-:Y:S01]  /*2fe0*/  SHF.L.U32 R7, R6, R11.reuse, RZ ;  /* 0x0000000b06077219 */ /* 0x080fe200000006ff */
[----:B------:R1:W-:Y:S01]  /*2ff0*/  SYNCS.ARRIVE.TRANS64.RED RZ, [UR7], R5 ;  /* 0x00000005ffff79a7 */ /* 0x0003e20008000407 */
[----:B------:R-:W-:Y:S01]  /*3000*/  SHF.L.U32 R6, R4, R11, RZ ;  /* 0x0000000b04067219 */ /* 0x000fe200000006ff */
[----:B------:R1:W-:Y:S04]  /*3010*/  STS [UR37+0x120], R9 ;  /* 0x00012009ff007988 */ /* 0x0003e80008000825 */
[----:B------:R1:W-:Y:S04]  /*3020*/  STAS [R2.64], R11 ;  /* 0x0000000b02007dbd */ /* 0x0003e8000c0008ff */
[----:B------:R1:W-:Y:S04]  /*3030*/  ATOMS.OR RZ, [UR6+0x14], R7 ;  /* 0x00001407ffff798c */ /* 0x0003e8000b000006 */
[----:B------:R1:W-:Y:S04]  /*3040*/  ATOMS.OR RZ, [UR6+0x18], R6 ;  /* 0x00001806ffff798c */ /* 0x0003e8000b000006 */
[----:B------:R1:W-:Y:S02]  /*3050*/  ATOMS.XOR RZ, [UR6+0x10], R4 ;  /* 0x00001004ffff798c */ /* 0x0003e4000b800006 */
.L_x_58:
[----:B------:R-:W-:Y:S05]  /*3060*/  BSYNC B0 ;  /* 0x0000000000007941 */ /* 0x000fea0003800000 */
.L_x_57:
[----:B------:R-:W-:Y:S05]  /*3070*/  BRA.U UP0, `(.L_x_63) ;  /* 0x00000001006c7547 */ /* 0x000fea000b800000 */
[----:B------:R-:W-:-:S03]  /*3080*/  UMOV UR7, 0xffffffff ;  /* 0xffffffff00077882 */ /* 0x000fc60000000000 */
[----:B------:R-:W-:Y:S05]  /*3090*/  BRA.DIV UR7, `(.L_x_64) ;  /* 0x0000004e07287947 */ /* 0x000fea000b800000 */
[----:B------:R-:W-:-:S13]  /*30a0*/  ELECT P6, URZ, PT ;  /* 0x0000000000ff782f */ /* 0x000fda00038c0000 */
.L_x_140:
[----:B------:R-:W-:Y:S05]  /*30b0*/  @!P6 BRA `(.L_x_63) ;  /* 0x00000000005ce947 */ /* 0x000fea0003800000 */
[----:B-1----:R-:W1:Y:S02]  /*30c0*/  LDS R3, [UR6+0x10] ;  /* 0x00001006ff037984 */ /* 0x002e640008000800 */
[----:B-1----:R-:W-:-:S04]  /*30d0*/  SHF.L.U32 R3, R3, 0x1f, RZ ;  /* 0x0000001f03037819 */ /* 0x002fc800000006ff */
[----:B------:R-:W1:Y:S02]  /*30e0*/  SYNCS.PHASECHK.TRANS64.TRYWAIT P0, [UR6+0x8], R3 ;  /* 0x00000803ff0075a7 */ /* 0x000e640008001106 */
[----:B-1----:R-:W-:Y:S05]  /*30f0*/  @P0 BRA `(.L_x_65) ;  /* 0x0000000000080947 */ /* 0x002fea0003800000 */
[----:B------:R-:W1:Y:S02]  /*3100*/  SYNCS.PHASECHK.TRANS64.TRYWAIT P0, [UR6+0x8], R3 ;  /* 0x00000803ff0075a7 */ /* 0x000e640008001106 */
[----:B-1----:R-:W-:Y:S05]  /*3110*/  @!P0 BRA `(.L_x_66) ;  /* 0x0000004c00288947 */ /* 0x002fea0003800000 */
.L_x_65:
[----:B------:R-:W2:Y:S01]  /*3120*/  LDS R5, [UR37+0x120] ;  /* 0x00012025ff057984 */ /* 0x000ea20008000800 */
[----:B-1----:R-:W-:Y:S02]  /*3130*/  HFMA2 R2, -RZ, RZ, 0, 5.9604644775390625e-08 ;  /* 0x00000001ff027431 */ /* 0x002fe400000001ff */
[----:B------:R-:W-:Y:S01]  /*3140*/  IMAD.MOV.U32 R3, RZ, RZ, 0xffff ;  /* 0x0000ffffff037424 */ /* 0x000fe200078e00ff */
[----:B------:R-:W-:Y:S01]  /*3150*/  UPRMT UR7, UR4, 0x654, UR8 ;  /* 0x0000065404077896 */ /* 0x000fe20008000008 */
[----:B--2---:R-:W-:-:S03]  /*3160*/  IMAD.SHL.U32 R4, R5, 0x20, RZ ;  /* 0x0000002005047824 */ /* 0x004fc600078e00ff */
[-C--:B------:R-:W-:Y:S02]  /*3170*/  SHF.L.U32 R3, R3, R5.reuse, RZ ;  /* 0x0000000503037219 */ /* 0x080fe400000006ff */
[----:B------:R-:W-:Y:S01]  /*3180*/  SHF.L.U32 R5, R2, R5, RZ ;  /* 0x0000000502057219 */ /* 0x000fe200000006ff */
[----:B------:R2:W-:Y:S04]  /*3190*/  STS [UR37+0x120], R4 ;  /* 0x00012004ff007988 */ /* 0x0005e80008000825 */
[----:B------:R2:W-:Y:S04]  /*31a0*/  ATOMS.OR RZ, [UR6+0x14], R3 ;  /* 0x00001403ffff798c */ /* 0x0005e8000b000006 */
[----:B------:R2:W-:Y:S01]  /*31b0*/  ATOMS.OR RZ, [UR6+0x18], R5 ;  /* 0x00001805ffff798c */ /* 0x0005e2000b000006 */
[----:B------:R-:W-:Y:S03]  /*31c0*/  SYNCS.ARRIVE.TRANS64.RED.A1T0 RZ, [UR7], RZ ;  /* 0x000000ffffff79a7 */ /* 0x000fe60008100407 */
[----:B------:R2:W-:Y:S01]  /*31d0*/  ATOMS.XOR RZ, [UR6+0x10], R2 ;  /* 0x00001002ffff798c */ /* 0x0005e2000b800006 */
[----:B------:R-:W-:Y:S05]  /*31e0*/  BRA `(.L_x_63) ;  /* 0x0000000000107947 */ /* 0x000fea0003800000 */
.L_x_56:
[----:B------:R-:W-:-:S05]  /*31f0*/  MOV R2, 0xffffffff ;  /* 0xffffffff00027802 */ /* 0x000fca0000000f00 */
[----:B------:R1:W-:Y:S02]  /*3200*/  STS [UR37+0x120], R2 ;  /* 0x00012002ff007988 */ /* 0x0003e40008000825 */
[----:B-1----:R-:W-:Y:S02]  /*3210*/  MOV R2, 0x3230 ;  /* 0x0000323000027802 */ /* 0x002fe40000000f00 */
[----:B-----5:R-:W-:Y:S05]  /*3220*/  CALL.REL.NOINC `($__internal_1_$__cuda_sm10x_tcgen05_guardrail_trap_phase_invalid_during_alloc) ;  /* 0x0000005000707944 */ /* 0x020fea0003c00000 */
.L_x_63:
[----:B------:R-:W-:Y:S05]  /*3230*/  WARPSYNC.ALL ;  /* 0x0000000000007948 */ /* 0x000fea0003800000 */
[----:B------:R-:W3:Y:S01]  /*3240*/  S2UR UR8, SR_CgaCtaId ;  /* 0x00000000000879c3 */ /* 0x000ee20000008800 */
[----:B------:R-:W-:Y:S01]  /*3250*/  UMOV UR6, 0x400 ;  /* 0x0000040000067882 */ /* 0x000fe20000000000 */
[----:B------:R-:W-:-:S06]  /*3260*/  NOP ;  /* 0x0000000000007918 */ /* 0x000fcc0000000000 */
[----:B------:R-:W-:Y:S06]  /*3270*/  BAR.ARV 0x6, 0xa0 ;  /* 0x0182800000007b1d */ /* 0x000fec0000002000 */
[----:B------:R-:W-:Y:S01]  /*3280*/  LOP3.LUT R0, R0, 0xffff, RZ, 0xc0, !PT ;  /* 0x0000ffff00007812 */ /* 0x000fe200078ec0ff */
[----:B-1----:R-:W-:Y:S01]  /*3290*/  IMAD.MOV.U32 R9, RZ, RZ, 0x1 ;  /* 0x00000001ff097424 */ /* 0x002fe200078e00ff */
[----:B------:R-:W-:Y:S01]  /*32a0*/  LOP3.LUT R8, R8, 0xffff, RZ, 0xc0, !PT ;  /* 0x0000ffff08087812 */ /* 0x000fe200078ec0ff */
[----:B------:R-:W-:Y:S01]  /*32b0*/  UMOV UR22, URZ ;  /* 0x000000ff00167c82 */ /* 0x000fe20008000000 */
[----:B------:R-:W-:Y:S01]  /*32c0*/  R2UR UR12, R0 ;  /* 0x00000000000c72ca */ /* 0x000fe200000e0000 */
[----:B------:R-:W-:Y:S01]  /*32d0*/  UMOV UR21, URZ ;  /* 0x000000ff00157c82 */ /* 0x000fe20008000000 */
[----:B------:R-:W-:Y:S01]  /*32e0*/  R2UR UR13, R8 ;  /* 0x00000000080d72ca */ /* 0x000fe200000e0000 */
[----:B------:R-:W-:Y:S01]  /*32f0*/  IMAD.MOV.U32 R8, RZ, RZ, RZ ;  /* 0x000000ffff087224 */ /* 0x000fe200078e00ff */
[----:B------:R-:W-:Y:S01]  /*3300*/  UMOV UR20, URZ ;  /* 0x000000ff00147c82 */ /* 0x000fe20008000000 */
[----:B------:R-:W-:-:S02]  /*3310*/  UISETP.NE.AND UP2, UPT, UR5, URZ, UPT ;  /* 0x000000ff0500728c */ /* 0x000fc4000bf45270 */
[----:B---3--:R-:W-:Y:S01]  /*3320*/  ULEA UR8, UR8, UR6, 0x18 ;  /* 0x0000000608087291 */ /* 0x008fe2000f8ec0ff */
[----:B------:R-:W1:Y:S03]  /*3330*/  LDCU UR6, c[0x0][0x38c] ;  /* 0x00007180ff0677ac */ /* 0x000e660008000800 */
[----:B------:R-:W-:Y:S02]  /*3340*/  UIADD3 UR14, UPT, UPT, UR8, 0x4300, URZ ;  /* 0x00004300080e7890 */ /* 0x000fe4000fffe0ff */
[----:B------:R-:W-:-:S03]  /*3350*/  UIADD3 UR15, UPT, UPT, UR8, 0x8300, URZ ;  /* 0x00008300080f7890 */ /* 0x000fc6000fffe0ff */
[----:B--2---:R-:W2:Y:S01]  /*3360*/  LDS R2, [UR8+0x120] ;  /* 0x00012008ff027984 */ /* 0x004ea20008000800 */
[----:B------:R-:W-:Y:S02]  /*3370*/  USHF.R.U32.HI UR14, URZ, 0x4, UR14 ;  /* 0x00000004ff0e7899 */ /* 0x000fe4000801160e */
[----:B------:R-:W-:Y:S02]  /*3380*/  USHF.R.U32.HI UR15, URZ, 0x4, UR15 ;  /* 0x00000004ff0f7899 */ /* 0x000fe4000801160f */
[----:B------:R-:W-:Y:S02]  /*3390*/  ULOP3.LUT UR14, UR14, 0x3fff, URZ, 0xc0, !UPT ;  /* 0x00003fff0e0e7892 */ /* 0x000fe4000f8ec0ff */
[----:B------:R-:W-:Y:S02]  /*33a0*/  ULOP3.LUT UR15, UR15, 0x3fff, URZ, 0xc0, !UPT ;  /* 0x00003fff0f0f7892 */ /* 0x000fe4000f8ec0ff */
[----:B------:R-:W-:Y:S02]  /*33b0*/  ULOP3.LUT UR14, UR14, 0x10000, URZ, 0xfc, !UPT ;  /* 0x000100000e0e7892 */ /* 0x000fe4000f8efcff */
[----:B-1----:R-:W-:-:S02]  /*33c0*/  UIADD3 UR6, UPT, UPT, UR6, 0x3f, URZ ;  /* 0x0000003f06067890 */ /* 0x002fc4000fffe0ff */
[----:B------:R-:W-:Y:S02]  /*33d0*/  ULOP3.LUT UR15, UR15, 0x10000, URZ, 0xfc, !UPT ;  /* 0x000100000f0f7892 */ /* 0x000fe4000f8efcff */
[----:B------:R-:W-:Y:S01]  /*33e0*/  USHF.R.S32.HI UR7, URZ, 0x1f, UR6 ;  /* 0x0000001fff077899 */ /* 0x000fe20008011406 */
[----:B------:R-:W-:Y:S01]  /*33f0*/  UMOV UR28, 0x0 ;  /* 0x00000000001c7882 */ /* 0x000fe20000000000 */
[----:B------:R-:W-:Y:S02]  /*3400*/  UMOV UR29, 0x8200010 ;  /* 0x08200010001d7882 */ /* 0x000fe40000000000 */
[----:B------:R-:W-:Y:S01]  /*3410*/  ULEA.HI UR7, UR7, UR6, URZ, 0x6 ;  /* 0x0000000607077291 */ /* 0x000fe2000f8f30ff */
[----:B------:R-:W-:Y:S01]  /*3420*/  UMOV UR26, 0x0 ;  /* 0x00000000001a7882 */ /* 0x000fe20000000000 */
[----:B------:R-:W-:Y:S02]  /*3430*/  UMOV UR27, 0x8200010 ;  /* 0x08200010001b7882 */ /* 0x000fe40000000000 */
[----:B------:R-:W-:-:S04]  /*3440*/  USHF.R.S32.HI UR7, URZ, 0x6, UR7 ;  /* 0x00000006ff077899 */ /* 0x000fc80008011407 */
[----:B------:R-:W-:-:S04]  /*3450*/  UISETP.LT.AND UP0, UPT, UR7, 0x1, UPT ;  /* 0x000000010700788c */ /* 0x000fc8000bf01270 */
[----:B------:R-:W-:Y:S01]  /*3460*/  USEL UR23, UR7, 0x1, !UP0 ;  /* 0x0000000107177887 */ /* 0x000fe2000c000000 */
[----:B--2---:R-:W-:Y:S02]  /*3470*/  R2UR UR24, R2 ;  /* 0x00000000021872ca */ /* 0x004fe400000e0000 */
[----:B------:R-:W-:-:S13]  /*3480*/  CS2R R2, SRZ ;  /* 0x0000000000027805 */ /* 0x000fda000001ff00 */
.L_x_74:
[C---:B------:R-:W-:Y:S02]  /*3490*/  LEA R0, R8.reuse, UR8, 0x3 ;  /* 0x0000000808007c11 */ /* 0x040fe4000f8e18ff */
[----:B------:R-:W-:Y:S02]  /*34a0*/  SHF.L.U32 R5, R3, 0x1f, RZ ;  /* 0x0000001f03057819 */ /* 0x000fe400000006ff */
[----:B------:R-:W-:Y:S02]  /*34b0*/  LEA R4, R8, UR8, 0x4 ;  /* 0x0000000808047c11 */ /* 0x000fe4000f8e20ff */
[----:B------:R-:W1:Y:S02]  /*34c0*/  SYNCS.PHASECHK.TRANS64.TRYWAIT P0, [R0+URZ+0x70], R5 ;  /* 0x00007005000075a7 */ /* 0x000e6400080011ff */
[----:B-1-34-:R-:W-:Y:S05]  /*34d0*/  @!P0 BRA `(.L_x_67) ;  /* 0x0000004800508947 */ /* 0x01afea0003800000 */
.L_x_141:
[----:B-1----:R-:W1:Y:S01]  /*34e0*/  LDS.128 R4, [R4+0x100] ;  /* 0x0001000004047984 */ /* 0x002e620000000c00 */
[----:B------:R-:W-:Y:S02]  /*34f0*/  VIADD R0, R0, 0x80 ;  /* 0x0000008000007836 */ /* 0x000fe40000000000 */
[----:B------:R-:W-:Y:S01]  /*3500*/  VIADD R8, R8, 0x1 ;  /* 0x0000000108087836 */ /* 0x000fe20000000000 */
[----:B------:R-:W-:Y:S01]  /*3510*/  @!PT LDS RZ, [RZ] ;  /* 0x00000000fffff984 */ /* 0x000fe20000000800 */
[----:B------:R-:W-:Y:S01]  /*3520*/  @!PT LDS RZ, [RZ] ;  /* 0x00000000fffff984 */ /* 0x000fe20000000800 */
[----:B------:R-:W-:Y:S01]  /*3530*/  @!PT LDS RZ, [RZ] ;  /* 0x00000000fffff984 */ /* 0x000fe20000000800 */
[----:B------:R-:W-:Y:S01]  /*3540*/  @!PT LDS RZ, [RZ] ;  /* 0x00000000fffff984 */ /* 0x000fe20000000800 */
[----:B------:R2:W-:Y:S06]  /*3550*/  MEMBAR.ALL.CTA ;  /* 0x0000000000007992 */ /* 0x0005ec0000008000 */
[----:B--2---:R-:W2:Y:S01]  /*3560*/  FENCE.VIEW.ASYNC.S ;  /* 0x00000000000073c6 */ /* 0x004ea20000000000 */
[----:B------:R-:W-:-:S04]  /*3570*/  PRMT R0, RZ, 0x654, R0 ;  /* 0x00000654ff007816 */ /* 0x000fc80000000000 */
[----:B--2---:R2:W-:Y:S01]  /*3580*/  SYNCS.ARRIVE.TRANS64.RED.A1T0 RZ, [R0+URZ], RZ ;  /* 0x000000ff00ff79a7 */ /* 0x0045e200081004ff */
[----:B-1----:R-:W-:Y:S01]  /*3590*/  LOP3.LUT P1, RZ, R6, 0x1, RZ, 0xc0, !PT ;  /* 0x0000000106ff7812 */ /* 0x002fe2000782c0ff */
[----:B--2---:R-:W-:-:S12]  /*35a0*/  BRA.U UP2, `(.L_x_68) ;  /* 0x0000000102e07547 */ /* 0x004fd8000b800000 */
[----:B------:R-:W1:Y:S01]  /*35b0*/  LDCU UR6, c[0x0][0x38c] ;  /* 0x00007180ff0677ac */ /* 0x000e620008000800 */
[----:B------:R-:W-:Y:S02]  /*35c0*/  PLOP3.LUT P2, PT, PT, PT, PT, 0x80, 0x8 ;  /* 0x000000000008781c */ /* 0x000fe40003f4f070 */
[----:B------:R-:W-:Y:S01]  /*35d0*/  SHF.L.U32 R5, R9, 0x1f, RZ ;  /* 0x0000001f09057819 */ /* 0x000fe200000006ff */
[----:B------:R-:W-:Y:S02]  /*35e0*/  ULEA UR10, UR22, UR8, 0x3 ;  /* 0x00000008160a7291 */ /* 0x000fe4000f8e18ff */
[----:B------:R-:W-:Y:S02]  /*35f0*/  ULEA UR11, UR22, UR24, 0x6 ;  /* 0x00000018160b7291 */ /* 0x000fe4000f8e30ff */
[----:B-1----:R-:W-:-:S06]  /*3600*/  UISETP.GE.AND UP0, UPT, UR6, 0x1, UPT ;  /* 0x000000010600788c */ /* 0x002fcc000bf06270 */
[----:B------:R-:W-:-:S05]  /*3610*/  PLOP3.LUT P0, PT, PT, PT, UP0, 0x80, 0x8 ;  /* 0x000000000008781c */ /* 0x000fca0003f0f008 */
[----:B------:R-:W-:-:S08]  /*3620*/  @UP0 ULEA UR6, UR21, UR8, 0x3 ;  /* 0x0000000815060291 */ /* 0x000fd0000f8e18ff */
[----:B------:R-:W-:-:S04]  /*3630*/  @P0 SHF.L.U32 R0, R2, 0x1f, RZ ;  /* 0x0000001f02000819 */ /* 0x000fc800000006ff */
[----:B------:R1:W2:Y:S01]  /*3640*/  @P0 SYNCS.PHASECHK.TRANS64.TRYWAIT P2, [UR6], R0 ;  /* 0x00000000ff0005a7 */ /* 0x0002a20008041106 */
[----:B------:R-:W3:Y:S02]  /*3650*/  SYNCS.PHASECHK.TRANS64.TRYWAIT P0, [UR10+0xb0], R5 ;  /* 0x0000b005ff0075a7 */ /* 0x000ee4000800110a */
[----:B-123--:R-:W-:Y:S05]  /*3660*/  @!P0 BRA `(.L_x_69) ;  /* 0x0000004800008947 */ /* 0x00efea0003800000 */
.L_x_143:
[----:B------:R-:W-:Y:S01]  /*3670*/  UMOV UR19, UR20 ;  /* 0x0000001400137c82 */ /* 0x000fe20008000000 */
[----:B------:R-:W-:Y:S05]  /*3680*/  BRA.U !UP0, `(.L_x_70) ;  /* 0x0000000108987547 */ /* 0x000fea000b800000 */
[----:B------:R-:W-:Y:S02]  /*3690*/  UIADD3 UR19, UPT, UPT, UR23, UR20, URZ ;  /* 0x0000001417137290 */ /* 0x000fe4000fffe0ff */
[----:B------:R-:W-:Y:S01]  /*36a0*/  UPLOP3.LUT UP3, UPT, UPT, UPT, UPT, 0x40, 0x4 ;  /* 0x000000000004789c */ /* 0x000fe20003f6e870 */
[----:B------:R-:W-:Y:S01]  /*36b0*/  UMOV UR18, UR7 ;  /* 0x0000000700127c82 */ /* 0x000fe20008000000 */
[----:B------:R-:W-:-:S09]  /*36c0*/  UMOV UR17, UR21 ;  /* 0x0000001500117c82 */ /* 0x000fd20008000000 */
.L_x_73:
[----:B--2---:R-:W-:Y:S01]  /*36d0*/  ULEA UR9, UR17, UR8, 0x3 ;  /* 0x0000000811097291 */ /* 0x004fe2000f8e18ff */
[----:B---3--:R-:W-:Y:S11]  /*36e0*/  @P2 BRA `(.L_x_71) ;  /* 0x00000000000c2947 */ /* 0x008ff60003800000 */
[----:B-1----:R-:W-:Y:S04]  /*36f0*/  SHF.L.U32 R5, R2, 0x1f, RZ ;  /* 0x0000001f02057819 */ /* 0x002fe800000006ff */
[----:B------:R-:W1:Y:S02]  /*3700*/  SYNCS.PHASECHK.TRANS64.TRYWAIT P0, [UR9], R5 ;  /* 0x00000005ff0075a7 */ /* 0x000e640008001109 */
[----:B-1----:R-:W-:Y:S05]  /*3710*/  @!P0 BRA `(.L_x_72) ;  /* 0x0000004400ec8947 */ /* 0x002fea0003800000 */
.L_x_71:
[----:B------:R-:W-:Y:S01]  /*3720*/  UISETP.NE.AND UP0, UPT, UR18, 0x1, UPT ;  /* 0x000000011200788c */ /* 0x000fe2000bf05270 */
[----:B------:R-:W-:Y:S01]  /*3730*/  PLOP3.LUT P2, PT, PT, PT, PT, 0x80, 0x8 ;  /* 0x000000000008781c */ /* 0x000fe20003f4f070 */
[----:B------:R-:W-:Y:S02]  /*3740*/  UIADD3 UR21, UPT, UPT, UR17, 0x1, URZ ;  /* 0x0000000111157890 */ /* 0x000fe4000fffe0ff */
[----:B------:R-:W-:Y:S02]  /*3750*/  ULEA UR30, UR17, UR15, 0x8 ;  /* 0x0000000f111e7291 */ /* 0x000fe4000f8e40ff */
[----:B------:R-:W-:Y:S01]  /*3760*/  UISETP.NE.AND UP1, UPT, UR21, 0x4, UPT ;  /* 0x000000041500788c */ /* 0x000fe2000bf25270 */
[----:B------:R-:W-:Y:S01]  /*3770*/  PLOP3.LUT P0, PT, PT, PT, UP0, 0x80, 0x8 ;  /* 0x000000000008781c */ /* 0x000fe20003f0f008 */
[----:B------:R-:W-:Y:S02]  /*3780*/  ULEA UR32, UR17, UR14, 0x8 ;  /* 0x0000000e11207291 */ /* 0x000fe4000f8e40ff */
[----:B------:R-:W-:Y:S02]  /*3790*/  USEL UR16, URZ, 0x1, UP1 ;  /* 0x00000001ff107887 */ /* 0x000fe40008800000 */
[----:B------:R-:W-:Y:S02]  /*37a0*/  USEL UR21, UR21, URZ, UP1 ;  /* 0x000000ff15157287 */ /* 0x000fe40008800000 */
[----:B------:R-:W-:Y:S02]  /*37b0*/  UIADD3 UR36, UPT, UPT, UR30, 0x2, URZ ;  /* 0x000000021e247890 */ /* 0x000fe4000fffe0ff */
[----:B------:R-:W-:Y:S01]  /*37c0*/  @UP0 ULEA UR6, UR21, UR8, 0x3 ;  /* 0x0000000815060291 */ /* 0x000fe2000f8e18ff */
[----:B------:R-:W-:Y:S01]  /*37d0*/  LOP3.LUT R2, R2, UR16, RZ, 0x3c, !PT ;  /* 0x0000001002027c12 */ /* 0x000fe2000f8e3cff */
[----:B------:R-:W-:Y:S02]  /*37e0*/  UIADD3 UR34, UPT, UPT, UR32, 0x2, URZ ;  /* 0x0000000220227890 */ /* 0x000fe4000fffe0ff */
[----:B------:R-:W-:Y:S01]  /*37f0*/  UIADD3 UR9, UPT, UPT, UR9, 0x20, URZ ;  /* 0x0000002009097890 */ /* 0x000fe2000fffe0ff */
[----:B-1----:R-:W-:Y:S01]  /*3800*/  @P0 SHF.L.U32 R0, R2, 0x1f, RZ ;  /* 0x0000001f02000819 */ /* 0x002fe200000006ff */
[----:B------:R-:W-:Y:S01]  /*3810*/  UMOV UR31, 0x80004020 ;  /* 0x80004020001f7882 */ /* 0x000fe20000000000 */
[----:B------:R-:W-:Y:S01]  /*3820*/  UMOV UR33, 0x80004020 ;  /* 0x8000402000217882 */ /* 0x000fe20000000000 */
[----:B------:R-:W-:Y:S01]  /*3830*/  UMOV UR37, 0x80004020 ;  /* 0x8000402000257882 */ /* 0x000fe20000000000 */
[----:B------:R2:W3:Y:S01]  /*3840*/  @P0 SYNCS.PHASECHK.TRANS64.TRYWAIT P2, [UR6], R0 ;  /* 0x00000000ff0005a7 */ /* 0x0004e20008041106 */
[----:B------:R-:W-:Y:S01]  /*3850*/  UIADD3 UR20, UPT, UPT, UR20, 0x1, URZ ;  /* 0x0000000114147890 */ /* 0x000fe2000fffe0ff */
[----:B------:R2:W-:Y:S01]  /*3860*/  UTCQMMA.2CTA gdesc[UR32], gdesc[UR30], tmem[UR11], tmem[UR28], idesc[UR29], UP3 ;  /* 0x00ff1c1e200075ea */ /* 0x0005e20009a0030b */
[----:B------:R-:W-:Y:S02]  /*3870*/  UIADD3 UR18, UPT, UPT, UR18, -0x1, URZ ;  /* 0xffffffff12127890 */ /* 0x000fe4000fffe0ff */
[----:B------:R-:W-:Y:S02]  /*3880*/  UISETP.NE.AND UP0, UPT, UR20, UR19, UPT ;  /* 0x000000131400728c */ /* 0x000fe4000bf05270 */
[----:B------:R-:W-:Y:S01]  /*3890*/  UPLOP3.LUT UP3, UPT, UPT, UPT, UPT, 0x80, 0x8 ;  /* 0x000000000008789c */ /* 0x000fe20003f6f070 */
[----:B------:R-:W-:Y:S01]  /*38a0*/  UMOV UR35, 0x80004020 ;  /* 0x8000402000237882 */ /* 0x000fe20000000000 */
[----:B------:R-:W-:Y:S01]  /*38b0*/  UMOV UR17, UR21 ;  /* 0x0000001500117c82 */ /* 0x000fe20008000000 */
[----:B------:R2:W-:Y:S01]  /*38c0*/  UTCQMMA.2CTA gdesc[UR34], gdesc[UR36], tmem[UR11], tmem[UR26], idesc[UR27], UPT ;  /* 0x00ff1a24220075ea */ /* 0x0005e2000ba0030b */
[----:B------:R2:W-:Y:S03]  /*38d0*/  UTCBAR.2CTA.MULTICAST [UR9], URZ, UR13 ;  /* 0x000000ff090073e9 */ /* 0x0005e6000820080d */
[----:B------:R-:W-:Y:S05]  /*38e0*/  BRA.U UP0, `(.L_x_73) ;  /* 0xfffffffd00787547 */ /* 0x000fea000b83ffff */
.L_x_70:
[----:B------:R-:W-:Y:S01]  /*38f0*/  UIADD3 UR10, UPT, UPT, UR10, 0x90, URZ ;  /* 0x000000900a0a7890 */ /* 0x000fe2000fffe0ff */
[----:B------:R-:W-:-:S08]  /*3900*/  UMOV UR20, UR19 ;  /* 0x0000001300147c82 */ /* 0x000fd00008000000 */
[----:B------:R4:W-:Y:S01]  /*3910*/  UTCBAR.2CTA.MULTICAST [UR10], URZ, UR12 ;  /* 0x000000ff0a0073e9 */ /* 0x0009e2000820080c */
[----:B------:R-:W-:Y:S02]  /*3920*/  NOP ;  /* 0x0000000000007918 */ /* 0x000fe40000000000 */
.L_x_68:
[----:B------:R-:W-:Y:S01]  /*3930*/  UIADD3 UR22, UPT, UPT, UR22, 0x1, URZ ;  /* 0x0000000116167890 */ /* 0x000fe2000fffe0ff */
[----:B------:R-:W-:-:S03]  /*3940*/  ISETP.NE.AND P0, PT, R8, 0x2, PT ;  /* 0x000000020800780c */ /* 0x000fc60003f05270 */
[----:B------:R-:W-:Y:S01]  /*3950*/  UISETP.NE.AND UP0, UPT, UR22, 0x4, UPT ;  /* 0x000000041600788c */ /* 0x000fe2000bf05270 */
[----:B-12---:R-:W-:Y:S02]  /*3960*/  SEL R0, RZ, 0x1, P0 ;  /* 0x00000001ff007807 */ /* 0x006fe40000000000 */
[----:B------:R-:W-:Y:S01]  /*3970*/  SEL R8, R8, RZ, P0 ;  /* 0x000000ff08087207 */ /* 0x000fe20000000000 */
[----:B------:R-:W-:Y:S01]  /*3980*/  USEL UR6, URZ, 0x1, UP0 ;  /* 0x00000001ff067887 */ /* 0x000fe20008000000 */
[----:B------:R-:W-:Y:S01]  /*3990*/  LOP3.LUT R3, R3, R0, RZ, 0x3c, !PT ;  /* 0x0000000003037212 */ /* 0x000fe200078e3cff */
[----:B------:R-:W-:-:S04]  /*39a0*/  USEL UR22, UR22, URZ, UP0 ;  /* 0x000000ff16167287 */ /* 0x000fc80008000000 */
[----:B------:R-:W-:Y:S01]  /*39b0*/  LOP3.LUT R9, R9, UR6, RZ, 0x3c, !PT ;  /* 0x0000000609097c12 */ /* 0x000fe2000f8e3cff */
[----:B------:R-:W-:Y:S07]  /*39c0*/  @P1 BRA `(.L_x_74) ;  /* 0xfffffff800b01947 */ /* 0x000fee000383ffff */
[----:B------:R-:W1:Y:S01]  /*39d0*/  S2UR UR6, SR_CgaCtaId ;  /* 0x00000000000679c3 */ /* 0x000e620000008800 */
[----:B------:R-:W-:Y:S01]  /*39e0*/  ELECT P0, URZ, PT ;  /* 0x0000000000ff782f */ /* 0x000fe20003800000 */
[----:B------:R-:W-:Y:S01]  /*39f0*/  HFMA2 R0, -RZ, RZ, 0, 5.9604644775390625e-08 ;  /* 0x00000001ff007431 */ /* 0x000fe200000001ff */
[----:B------:R-:W-:-:S05]  /*3a00*/  UMOV UR7, 0x40 ;  /* 0x0000004000077882 */ /* 0x000fca0000000000 */
[----:B------:R-:W-:Y:S01]  /*3a10*/  UVIRTCOUNT.DEALLOC.SMPOOL 0x80 ;  /* 0x000000800000784c */ /* 0x000fe20000000000 */
[----:B------:R-:W-:Y:S02]  /*3a20*/  UISETP.NE.AND UP0, UPT, UR5, URZ, UPT ;  /* 0x000000ff0500728c */ /* 0x000fe4000bf05270 */
[----:B-1----:R-:W-:-:S09]  /*3a30*/  ULEA UR6, UR6, UR7, 0x18 ;  /* 0x0000000706067291 */ /* 0x002fd2000f8ec0ff */
[----:B------:R1:W-:Y:S01]  /*3a40*/  @P0 STS.U8 [UR6+0x1c], R0 ;  /* 0x00001c00ff000988 */ /* 0x0003e20008000006 */
[----:B------:R-:W-:Y:S05]  /*3a50*/  BRA.U UP0, `(.L_x_75) ;  /* 0x0000000100a07547 */ /* 0x000fea000b800000 */
[----:B------:R-:W-:Y:S01]  /*3a60*/  UIADD3 UR5, UPT, UPT, UR8, 0xb0, URZ ;  /* 0x000000b008057890 */ /* 0x000fe2000fffe0ff */
[----:B------:R-:W-:-:S03]  /*3a70*/  SHF.L.U32 R3, R9, 0x1f, RZ ;  /* 0x0000001f09037819 */ /* 0x000fc600000006ff */
[----:B------:R-:W-:-:S09]  /*3a80*/  ULEA UR7, UR22, UR5, 0x3 ;  /* 0x0000000516077291 */ /* 0x000fd2000f8e18ff */
[----:B------:R-:W2:Y:S02]  /*3a90*/  SYNCS.PHASECHK.TRANS64.TRYWAIT P0, [UR7], R3 ;  /* 0x00000003ff0075a7 */ /* 0x000ea40008001107 */
[----:B--2---:R-:W-:Y:S05]  /*3aa0*/  @!P0 BRA `(.L_x_76) ;  /* 0x0000004400208947 */ /* 0x004fea0003800000 */
.L_x_146:
[----:B------:R-:W-:-:S04]  /*3ab0*/  UIADD3 UR9, UPT, UPT, UR22, 0x1, URZ ;  /* 0x0000000116097890 */ /* 0x000fc8000fffe0ff */
[----:B------:R-:W-:-:S04]  /*3ac0*/  UISETP.NE.AND UP1, UPT, UR9, 0x4, UPT ;  /* 0x000000040900788c */ /* 0x000fc8000bf25270 */
[----:B----4-:R-:W-:Y:S02]  /*3ad0*/  USEL UR10, URZ, 0x1, UP1 ;  /* 0x00000001ff0a7887 */ /* 0x010fe40008800000 */
[----:B------:R-:W-:-:S04]  /*3ae0*/  USEL UR9, UR9, URZ, UP1 ;  /* 0x000000ff09097287 */ /* 0x000fc80008800000 */
[----:B------:R-:W-:Y:S01]  /*3af0*/  ULEA UR7, UR9, UR5, 0x3 ;  /* 0x0000000509077291 */ /* 0x000fe2000f8e18ff */
[----:B------:R-:W-:-:S04]  /*3b00*/  LOP3.LUT R2, R9, UR10, RZ, 0x3c, !PT ;  /* 0x0000000a09027c12 */ /* 0x000fc8000f8e3cff */
[----:B-1----:R-:W-:-:S04]  /*3b10*/  SHF.L.U32 R3, R2, 0x1f, RZ ;  /* 0x0000001f02037819 */ /* 0x002fc800000006ff */
[----:B------:R-:W1:Y:S02]  /*3b20*/  SYNCS.PHASECHK.TRANS64.TRYWAIT P0, [UR7], R3 ;  /* 0x00000003ff0075a7 */ /* 0x000e640008001107 */
[----:B-1----:R-:W-:Y:S05]  /*3b30*/  @!P0 BRA `(.L_x_77) ;  /* 0x0000004400148947 */ /* 0x002fea0003800000 */
.L_x_148:
        /* <DEDUP_REMOVED lines=9> */
.L_x_150:
[----:B------:R-:W-:-:S04]  /*3bd0*/  UIADD3 UR9, UPT, UPT, UR9, 0x1, URZ ;  /* 0x0000000109097890 */ /* 0x000fc8000fffe0ff */
[----:B------:R-:W-:-:S04]  /*3be0*/  UISETP.NE.AND UP1, UPT, UR9, 0x4, UPT ;  /* 0x000000040900788c */ /* 0x000fc8000bf25270 */
[----:B------:R-:W-:Y:S02]  /*3bf0*/  USEL UR7, URZ, 0x1, UP1 ;  /* 0x00000001ff077887 */ /* 0x000fe40008800000 */
[----:B------:R-:W-:-:S04]  /*3c00*/  USEL UR9, UR9, URZ, UP1 ;  /* 0x000000ff09097287 */ /* 0x000fc80008800000 */
[----:B------:R-:W-:Y:S01]  /*3c10*/  ULEA UR9, UR9, UR5, 0x3 ;  /* 0x0000000509097291 */ /* 0x000fe2000f8e18ff */
[----:B-1----:R-:W-:-:S04]  /*3c20*/  LOP3.LUT R3, R2, UR7, RZ, 0x3c, !PT ;  /* 0x0000000702037c12 */ /* 0x002fc8000f8e3cff */
[----:B------:R-:W-:Y:S01]  /*3c30*/  SHF.L.U32 R3, R3, 0x1f, RZ ;  /* 0x0000001f03037819 */ /* 0x000fe200000006ff */
[----:B------:R-:W-:-:S04]  /*3c40*/  IMAD.U32 R0, RZ, RZ, UR9 ;  /* 0x00000009ff007e24 */ /* 0x000fc8000f8e00ff */
[----:B------:R1:W2:Y:S03]  /*3c50*/  SYNCS.PHASECHK.TRANS64.TRYWAIT P0, [R0+URZ], R3 ;  /* 0x00000003000075a7 */ /* 0x0002a600080011ff */
[----:B--2---:R-:W-:Y:S05]  /*3c60*/  @!P0 NANOSLEEP.SYNCS 0x989680 ;  /* 0x009896800000895d */ /* 0x004fea0003900000 */
[----:B------:R-:W2:Y:S02]  /*3c70*/  @!P0 SYNCS.PHASECHK.TRANS64 P0, [R0+URZ], R3 ;  /* 0x00000003000085a7 */ /* 0x000ea400080010ff */
[----:B--2---:R-:W-:Y:S05]  /*3c80*/  @P0 BRA `(.L_x_79) ;  /* 0x0000000000200947 */ /* 0x004fea0003800000 */
.L_x_80:
[----:B--2---:R2:W4:Y:S02]  /*3c90*/  SYNCS.PHASECHK.TRANS64.TRYWAIT P0, [R0+URZ], R3 ;  /* 0x00000003000075a7 */ /* 0x00452400080011ff */
[----:B----4-:R-:W-:Y:S05]  /*3ca0*/  @!P0 NANOSLEEP.SYNCS 0x989680 ;  /* 0x009896800000895d */ /* 0x010fea0003900000 */
[----:B------:R-:W4:Y:S02]  /*3cb0*/  @!P0 SYNCS.PHASECHK.TRANS64 P0, [R0+URZ], R3 ;  /* 0x00000003000085a7 */ /* 0x000f2400080010ff */
[----:B----4-:R-:W-:Y:S05]  /*3cc0*/  @!P0 BRA `(.L_x_80) ;  /* 0xfffffffc00f08947 */ /* 0x010fea000383ffff */
[----:B------:R-:W-:Y:S05]  /*3cd0*/  BRA `(.L_x_79) ;  /* 0x00000000000c7947 */ /* 0x000fea0003800000 */
.L_x_75:
[----:B------:R-:W-:-:S04]  /*3ce0*/  UIADD3 UR5, UPT, UPT, UR8, 0xf0, URZ ;  /* 0x000000f008057890 */ /* 0x000fc8000fffe0ff */
[----:B------:R-:W-:-:S09]  /*3cf0*/  UPRMT UR5, UR4, 0x654, UR5 ;  /* 0x0000065404057896 */ /* 0x000fd20008000005 */
[----:B------:R-:W-:Y:S03]  /*3d00*/  SYNCS.ARRIVE.TRANS64.RED.A1T0 RZ, [UR5], RZ ;  /* 0x000000ffffff79a7 */ /* 0x000fe60008100405 */
.L_x_79:
[----:B-12---:R-:W-:Y:S01]  /*3d10*/  SHF.L.U32 R3, RZ, 0x1f, RZ ;  /* 0x0000001fff037819 */ /* 0x006fe200000006ff */
[----:B------:R-:W-:Y:S01]  /*3d20*/  UIADD3 UR5, UPT, UPT, UR8, 0xf0, URZ ;  /* 0x000000f008057890 */ /* 0x000fe2000fffe0ff */
[----:B------:R-:W-:Y:S02]  /*3d30*/  PLOP3.LUT P0, PT, PT, PT, UP0, 0x80, 0x8 ;  /* 0x000000000008781c */ /* 0x000fe40003f0f008 */
[----:B------:R-:W1:Y:S02]  /*3d40*/  SYNCS.PHASECHK.TRANS64.TRYWAIT P1, [UR8+0xf0], R3 ;  /* 0x0000f003ff0075a7 */ /* 0x000e640008021108 */
[----:B-1----:R-:W-:Y:S09]  /*3d50*/  @!P1 BRA `(.L_x_81) ;  /* 0x0000004000bc9947 */ /* 0x002ff20003800000 */
.L_x_152:
[----:B------:R-:W-:Y:S01]  /*3d60*/  @!UP0 UPRMT UR5, UR4, 0x654, UR5 ;  /* 0x0000065404058896 */ /* 0x000fe20008000005 */
[----:B------:R-:W-:Y:S02]  /*3d70*/  UMOV UR8, 0xffff ;  /* 0x0000ffff00087882 */ /* 0x000fe40000000000 */
[----:B------:R-:W-:-:S06]  /*3d80*/  UMOV UR4, 0x1 ;  /* 0x0000000100047882 */ /* 0x000fcc0000000000 */
[----:B------:R-:W-:Y:S01]  /*3d90*/  @!P0 SYNCS.ARRIVE.TRANS64.RED.A1T0 RZ, [UR5], RZ ;  /* 0x000000ffffff89a7 */ /* 0x000fe20008100405 */
[----:B------:R-:W-:Y:S01]  /*3da0*/  NOP ;  /* 0x0000000000007918 */ /* 0x000fe20000000000 */
[----:B-1----:R-:W1:Y:S01]  /*3db0*/  LDS R0, [UR6+0x14] ;  /* 0x00001406ff007984 */ /* 0x002e620008000800 */
[----:B------:R-:W-:-:S04]  /*3dc0*/  ULOP3.LUT UR5, UR24, 0xffff, URZ, 0xc0, !UPT ;  /* 0x0000ffff18057892 */ /* 0x000fc8000f8ec0ff */
[----:B------:R-:W-:-:S04]  /*3dd0*/  USHF.R.U32.HI UR5, URZ, 0x5, UR5 ;  /* 0x00000005ff057899 */ /* 0x000fc80008011605 */
[----:B------:R-:W-:Y:S02]  /*3de0*/  USHF.L.U32 UR8, UR8, UR5, URZ ;  /* 0x0000000508087299 */ /* 0x000fe400080006ff */
[----:B------:R-:W-:-:S04]  /*3df0*/  USHF.L.U32 UR4, UR4, UR5, URZ ;  /* 0x0000000504047299 */ /* 0x000fc800080006ff */
[----:B-1----:R-:W-:-:S04]  /*3e00*/  LOP3.LUT R0, R0, UR8, RZ, 0xc0, !PT ;  /* 0x0000000800007c12 */ /* 0x002fc8000f8ec0ff */
[----:B------:R-:W-:-:S13]  /*3e10*/  ISETP.NE.AND P0, PT, R0, UR8, PT ;  /* 0x0000000800007c0c */ /* 0x000fda000bf05270 */
[----:B------:R-:W-:Y:S05]  /*3e20*/  @P0 BRA `(.L_x_82) ;  /* 0x0000000000580947 */ /* 0x000fea0003800000 */
[----:B------:R-:W1:Y:S02]  /*3e30*/  LDS R0, [UR6+0x18] ;  /* 0x00001806ff007984 */ /* 0x000e640008000800 */
[----:B-1----:R-:W-:-:S04]  /*3e40*/  LOP3.LUT R0, R0, UR4, RZ, 0xc0, !PT ;  /* 0x0000000400007c12 */ /* 0x002fc8000f8ec0ff */
[----:B------:R-:W-:-:S13]  /*3e50*/  ISETP.NE.AND P0, PT, R0, UR4, PT ;  /* 0x0000000400007c0c */ /* 0x000fda000bf05270 */
[----:B------:R-:W-:Y:S05]  /*3e60*/  @P0 BRA `(.L_x_83) ;  /* 0x00000000003c0947 */ /* 0x000fea0003800000 */
[----:B------:R-:W1:Y:S01]  /*3e70*/  S2R R2, SR_LANEID ;  /* 0x0000000000027919 */ /* 0x000e620000000000 */
[----:B------:R-:W-:Y:S01]  /*3e80*/  ULOP3.LUT UR8, URZ, UR8, URZ, 0x33, !UPT ;  /* 0x00000008ff087292 */ /* 0x000fe2000f8e33ff */
[----:B------:R-:W-:Y:S01]  /*3e90*/  LOP3.LUT R4, RZ, UR4, RZ, 0x33, !PT ;  /* 0x00000004ff047c12 */ /* 0x000fe2000f8e33ff */
[----:B------:R-:W-:Y:S02]  /*3ea0*/  VOTEU.ANY UR7, UPT, PT ;  /* 0x0000000000077886 */ /* 0x000fe400038e0100 */
[----:B------:R-:W-:Y:S01]  /*3eb0*/  UFLO.U32 UR7, UR7 ;  /* 0x00000007000772bd */ /* 0x000fe200080e0000 */
[----:B------:R-:W2:Y:S01]  /*3ec0*/  REDUX UR4, R4 ;  /* 0x00000000040473c4 */ /* 0x000ea20000000000 */
[----:B------:R-:W-:-:S06]  /*3ed0*/  IMAD.U32 R0, RZ, RZ, UR8 ;  /* 0x00000008ff007e24 */ /* 0x000fcc000f8e00ff */
[----:B------:R1:W-:Y:S01]  /*3ee0*/  UTCATOMSWS.AND URZ, UR8 ;  /* 0x0000000800ff79e3 */ /* 0x0003e20008000000 */
[----:B------:R-:W3:Y:S01]  /*3ef0*/  REDUX UR5, R0 ;  /* 0x00000000000573c4 */ /* 0x000ee20000000000 */
[----:B-1----:R-:W-:Y:S01]  /*3f00*/  ISETP.EQ.U32.AND P0, PT, R2, UR7, PT ;  /* 0x0000000702007c0c */ /* 0x002fe2000bf02070 */
[----:B--2---:R-:W-:Y:S01]  /*3f10*/  IMAD.U32 R2, RZ, RZ, UR4 ;  /* 0x00000004ff027e24 */ /* 0x004fe2000f8e00ff */
[----:B---3--:R-:W-:-:S11]  /*3f20*/  MOV R3, UR5 ;  /* 0x0000000500037c02 */ /* 0x008fd60008000f00 */
[----:B------:R1:W-:Y:S04]  /*3f30*/  @P0 ATOMS.AND RZ, [UR6+0x14], R3 ;  /* 0x00001403ffff098c */ /* 0x0003e8000a800006 */
[----:B------:R1:W-:Y:S01]  /*3f40*/  @P0 ATOMS.AND RZ, [UR6+0x18], R2 ;  /* 0x00001802ffff098c */ /* 0x0003e2000a800006 */
[----:B------:R-:W-:Y:S05]  /*3f50*/  BRA `(.L_x_84) ;  /* 0x0000000000147947 */ /* 0x000fea0003800000 */
.L_x_83:
[----:B------:R-:W-:Y:S02]  /*3f60*/  MOV R2, 0x3f80 ;  /* 0x00003f8000027802 */ /* 0x000fe40000000f00 */
[----:B---345:R-:W-:Y:S05]  /*3f70*/  CALL.REL.NOINC `($__internal_0_$__cuda_sm10x_tcgen05_guardrail_trap_col_being_dealloced_not_returned_by_alloc) ;  /* 0x0000004400107944 */ /* 0x038fea0003c00000 */
[----:B------:R-:W-:Y:S05]  /*3f80*/  BRA `(.L_x_84) ;  /* 0x0000000000087947 */ /* 0x000fea0003800000 */
.L_x_82:
[----:B------:R-:W-:Y:S02]  /*3f90*/  MOV R2, 0x3fb0 ;  /* 0x00003fb000027802 */ /* 0x000fe40000000f00 */
[----:B---345:R-:W-:Y:S05]  /*3fa0*/  CALL.REL.NOINC `($__internal_2_$__cuda_sm10x_tcgen05_guardrail_trap_unallocated_columns_being_dealloced) ;  /* 0x00000044001c7944 */ /* 0x038fea0003c00000 */
.L_x_84:
[----:B------:R-:W-:Y:S01]  /*3fb0*/  NOP ;  /* 0x0000000000007918 */ /* 0x000fe20000000000 */
[----:B----4-:R-:W-:Y:S05]  /*3fc0*/  EXIT ;  /* 0x000000000000794d */ /* 0x010fea0003800000 */
.L_x_55:
[----:B------:R-:W-:-:S09]  /*3fd0*/  UISETP.NE.OR UP5, UPT, UR10, 0x3, !UP5 ;  /* 0x000000030a00788c */ /* 0x000fd2000efa5670 */
[----:B------:R-:W-:Y:S05]  /*3fe0*/  BRA.U UP5, `(.L_x_85) ;  /* 0x0000000d05707547 */ /* 0x000fea000b800000 */
[----:B------:R-:W1:Y:S01]  /*3ff0*/  LDC R0, c[0x0][0xb30] ;  /* 0x0002cc00ff007b82 */ /* 0x000e620000000800 */
[----:B------:R-:W2:Y:S01]  /*4000*/  LDCU.64 UR8, c[0x0][0x888] ;  /* 0x00011100ff0877ac */ /* 0x000ea20008000a00 */
[----:B------:R-:W-:Y:S02]  /*4010*/  HFMA2 R29, -RZ, RZ, 0, 0 ;  /* 0x00000000ff1d7431 */ /* 0x000fe400000001ff */
[----:B------:R-:W-:Y:S01]  /*4020*/  IMAD.MOV.U32 R31, RZ, RZ, 0x1 ;  /* 0x00000001ff1f7424 */ /* 0x000fe200078e00ff */
[----:B------:R-:W-:Y:S01]  /*4030*/  MOV R23, 0x1000 ;  /* 0x0000100000177802 */ /* 0x000fe20000000f00 */
[----:B------:R-:W3:Y:S01]  /*4040*/  LDCU.64 UR4, c[0x0][0x890] ;  /* 0x00011200ff0477ac */ /* 0x000ee20008000a00 */
[----:B------:R-:W-:Y:S01]  /*4050*/  IMAD.MOV.U32 R30, RZ, RZ, RZ ;  /* 0x000000ffff1e7224 */ /* 0x000fe200078e00ff */
[----:B------:R-:W4:Y:S01]  /*4060*/  LDC R19, c[0x0][0x370] ;  /* 0x0000dc00ff137b82 */ /* 0x000f220000000800 */
[----:B------:R-:W-:Y:S01]  /*4070*/  UMOV UR7, 0x400 ;  /* 0x0000040000077882 */ /* 0x000fe20000000000 */
[----:B------:R-:W-:-:S02]  /*4080*/  UPLOP3.LUT UP1, UPT, UPT, UPT, UPT, 0x40, 0x4 ;  /* 0x000000000004789c */ /* 0x000fc40003f2e870 */
[----:B------:R-:W-:-:S04]  /*4090*/  ULEA UR7, UR37, UR7, 0x18 ;  /* 0x0000000725077291 */ /* 0x000fc8000f8ec0ff */
[----:B------:R-:W4:Y:S01]  /*40a0*/  LDC R2, c[0x0][0xb0c] ;  /* 0x0002c300ff027b82 */ /* 0x000f220000000800 */
[----:B------:R-:W-:Y:S02]  /*40b0*/  UIADD3 UR13, UPT, UPT, UR7, 0x48, URZ ;  /* 0x00000048070d7890 */ /* 0x000fe4000fffe0ff */
[----:B--2---:R-:W-:Y:S02]  /*40c0*/  UISETP.NE.U32.AND UP3, UPT, UR8, URZ, UPT ;  /* 0x000000ff0800728c */ /* 0x004fe4000bf65070 */
[----:B------:R-:W-:Y:S02]  /*40d0*/  UIADD3 UR25, UPT, UPT, UR7, 0x40, URZ ;  /* 0x0000004007197890 */ /* 0x000fe4000fffe0ff */
[----:B---3--:R-:W-:Y:S01]  /*40e0*/  UISETP.NE.U32.AND UP4, UPT, UR4, URZ, UPT ;  /* 0x000000ff0400728c */ /* 0x008fe2000bf85070 */
[----:B------:R-:W2:Y:S01]  /*40f0*/  LDC R18, c[0x0][0xb20] ;  /* 0x0002c800ff127b82 */ /* 0x000ea20000000800 */
[----:B-1----:R-:W-:Y:S01]  /*4100*/  ISETP.NE.AND P1, PT, R0, 0x1, PT ;  /* 0x000000010000780c */ /* 0x002fe20003f25270 */
[----:B------:R-:W-:-:S02]  /*4110*/  UISETP.NE.AND.EX UP3, UPT, UR9, URZ, UPT, UP3 ;  /* 0x000000ff0900728c */ /* 0x000fc4000bf65330 */
[----:B------:R-:W-:Y:S02]  /*4120*/  UPRMT UR13, UR37, 0x654, UR13 ;  /* 0x00000654250d7896 */ /* 0x000fe4000800000d */
[----:B------:R-:W-:Y:S02]  /*4130*/  UISETP.NE.AND.EX UP4, UPT, UR5, URZ, UPT, UP4 ;  /* 0x000000ff0500728c */ /* 0x000fe4000bf85340 */
[----:B------:R-:W1:Y:S08]  /*4140*/  LDC.64 R32, c[0x0][0x348] ;  /* 0x0000d200ff207b82 */ /* 0x000e700000000a00 */
[----:B------:R-:W3:Y:S08]  /*4150*/  LDC.64 R16, c[0x0][0xb10] ;  /* 0x0002c400ff107b82 */ /* 0x000ef00000000a00 */
[----:B------:R-:W1:Y:S08]  /*4160*/  LDC.64 R6, c[0x0][0xb18] ;  /* 0x0002c600ff067b82 */ /* 0x000e700000000a00 */
[----:B------:R-:W1:Y:S08]  /*4170*/  LDC.64 R4, c[0x0][0xb28] ;  /* 0x0002ca00ff047b82 */ /* 0x000e700000000a00 */
[----:B--2-4-:R-:W1:Y:S02]  /*4180*/  LDC R22, c[0x0][0x374] ;  /* 0x0000dd00ff167b82 */ /* 0x014e640000000800 */
.L_x_94:
[C---:B------:R-:W-:Y:S02]  /*4190*/  LEA R0, R30.reuse, UR7, 0x3 ;  /* 0x000000071e007c11 */ /* 0x040fe4000f8e18ff */
[----:B------:R-:W-:Y:S02]  /*41a0*/  SHF.L.U32 R3, R29, 0x1f, RZ ;  /* 0x0000001f1d037819 */ /* 0x000fe400000006ff */
[----:B------:R-:W-:Y:S02]  /*41b0*/  LEA R24, R30, UR7, 0x4 ;  /* 0x000000071e187c11 */ /* 0x000fe4000f8e20ff */
[----:B--2---:R-:W2:Y:S02]  /*41c0*/  SYNCS.PHASECHK.TRANS64.TRYWAIT P0, [R0+URZ+0x70], R3 ;  /* 0x00007003000075a7 */ /* 0x004ea400080011ff */
[----:B--2---:R-:W-:Y:S05]  /*41d0*/  @!P0 BRA `(.L_x_86) ;  /* 0x0000003c00b48947 */ /* 0x004fea0003800000 */
.L_x_153:
[----:B------:R-:W-:Y:S01]  /*41e0*/  ISETP.GE.AND P0, PT, R40, 0x1, PT ;  /* 0x000000012800780c */ /* 0x000fe20003f06270 */
[----:B------:R-:W4:Y:S01]  /*41f0*/  LDS.128 R24, [R24+0x100] ;  /* 0x0001000018187984 */ /* 0x000f220000000c00 */
[----:B--2---:R-:W-:Y:S01]  /*4200*/  VIADD R0, R0, 0x80 ;  /* 0x0000008000007836 */ /* 0x004fe20000000000 */
[----:B------:R-:W-:Y:S01]  /*4210*/  @!PT LDS RZ, [RZ] ;  /* 0x00000000fffff984 */ /* 0x000fe20000000800 */
[----:B------:R-:W-:Y:S01]  /*4220*/  @!PT LDS RZ, [RZ] ;  /* 0x00000000fffff984 */ /* 0x000fe20000000800 */
[----:B------:R-:W-:Y:S01]  /*4230*/  @!PT LDS RZ, [RZ] ;  /* 0x00000000fffff984 */ /* 0x000fe20000000800 */
[----:B------:R-:W-:Y:S01]  /*4240*/  @!PT LDS RZ, [RZ] ;  /* 0x00000000fffff984 */ /* 0x000fe20000000800 */
[----:B------:R2:W-:Y:S06]  /*4250*/  MEMBAR.ALL.CTA ;  /* 0x0000000000007992 */ /* 0x0005ec0000008000 */
[----:B--2---:R-:W2:Y:S01]  /*4260*/  FENCE.VIEW.ASYNC.S ;  /* 0x00000000000073c6 */ /* 0x004ea20000000000 */
[----:B------:R-:W-:Y:S04]  /*4270*/  PRMT R0, RZ, 0x654, R0 ;  /* 0x00000654ff007816 */ /* 0x000fe80000000000 */
[----:B--2---:R2:W-:Y:S01]  /*4280*/  SYNCS.ARRIVE.TRANS64.RED.A1T0 RZ, [R0+URZ], RZ ;  /* 0x000000ff00ff79a7 */ /* 0x0045e200081004ff */
[----:B----4-:R-:W-:Y:S11]  /*4290*/  LOP3.LUT P3, RZ, R26, 0x1, RZ, 0xc0, !PT ;  /* 0x000000011aff7812 */ /* 0x010ff6000786c0ff */
[----:B------:R-:W-:Y:S02]  /*42a0*/  @!UPT UIADD3 URZ, UPT, UPT, URZ, URZ, URZ ;  /* 0x000000fffffff290 */ /* 0x000fe4000fffe0ff */
[----:B------:R-:W-:Y:S02]  /*42b0*/  @P3 MOV R13, R24 ;  /* 0x00000018000d3202 */ /* 0x000fe40000000f00 */
[----:B------:R-:W-:Y:S01]  /*42c0*/  @P3 LOP3.LUT R8, R25, 0xffff, RZ, 0xc0, !PT ;  /* 0x0000ffff19083812 */ /* 0x000fe200078ec0ff */
[----:B--2---:R-:W-:Y:S06]  /*42d0*/  @!P0 BRA `(.L_x_87) ;  /* 0x0000000000a48947 */ /* 0x004fec0003800000 */
[----:B-1----:R-:W-:Y:S01]  /*42e0*/  IMAD.HI.U32 R35, R22, R7, RZ ;  /* 0x0000000716237227 */ /* 0x002fe200078e00ff */
[----:B------:R-:W-:Y:S02]  /*42f0*/  ISETP.NE.AND P0, PT, R6, 0x1, PT ;  /* 0x000000010600780c */ /* 0x000fe40003f05270 */
[----:B------:R-:W-:Y:S01]  /*4300*/  ISETP.NE.AND P2, PT, R40, 0x1, PT ;  /* 0x000000012800780c */ /* 0x000fe20003f45270 */
[----:B---3--:R-:W-:Y:S01]  /*4310*/  IMAD.HI.U32 R34, R19, R16, RZ ;  /* 0x0000001013227227 */ /* 0x008fe200078e00ff */
[----:B------:R-:W-:Y:S02]  /*4320*/  SHF.R.U32.HI R35, RZ, R18, R35 ;  /* 0x00000012ff237219 */ /* 0x000fe40000011623 */
[----:B------:R-:W-:Y:S01]  /*4330*/  ISETP.NE.AND P4, PT, R2, 0x1, PT ;  /* 0x000000010200780c */ /* 0x000fe20003f85270 */
[----:B------:R-:W-:Y:S01]  /*4340*/  IMAD.HI.U32 R36, R13, R16, RZ ;  /* 0x000000100d247227 */ /* 0x000fe200078e00ff */
[----:B------:R-:W-:Y:S02]  /*4350*/  SHF.R.U32.HI R34, RZ, R17, R34 ;  /* 0x00000011ff227219 */ /* 0x000fe40000011622 */
[----:B------:R-:W-:Y:S01]  /*4360*/  SEL R3, R22, R35, !P0 ;  /* 0x0000002316037207 */ /* 0x000fe20004000000 */
[C---:B------:R-:W-:Y:S01]  /*4370*/  IMAD.HI.U32 R35, R8.reuse, R7, RZ ;  /* 0x0000000708237227 */ /* 0x040fe200078e00ff */
[----:B------:R-:W-:Y:S02]  /*4380*/  SEL R11, R19, R34, !P4 ;  /* 0x00000022130b7207 */ /* 0x000fe40006000000 */
[----:B------:R-:W-:Y:S01]  /*4390*/  SHF.R.U32.HI R36, RZ, R17, R36 ;  /* 0x00000011ff247219 */ /* 0x000fe20000011624 */
[----:B------:R-:W-:Y:S01]  /*43a0*/  IMAD.HI.U32 R38, R3, R4, RZ ;  /* 0x0000000403267227 */ /* 0x000fe200078e00ff */
[----:B------:R-:W-:Y:S03]  /*43b0*/  SHF.R.U32.HI R35, RZ, R18, R35 ;  /* 0x00000012ff237219 */ /* 0x000fe60000011623 */
[----:B------:R-:W-:Y:S01]  /*43c0*/  IMAD.HI.U32 R34, R11, R4, RZ ;  /* 0x000000040b227227 */ /* 0x000fe200078e00ff */
[----:B------:R-:W-:Y:S02]  /*43d0*/  @P2 SHF.R.U32.HI R3, RZ, R5, R38 ;  /* 0x00000005ff032219 */ /* 0x000fe40000011626 */
[----:B------:R-:W-:Y:S02]  /*43e0*/  SEL R9, R8, R35, !P0 ;  /* 0x0000002308097207 */ /* 0x000fe40004000000 */
[----:B------:R-:W-:Y:S01]  /*43f0*/  @P2 SHF.R.U32.HI R11, RZ, R5, R34 ;  /* 0x00000005ff0b2219 */ /* 0x000fe20000011622 */
[C---:B------:R-:W-:Y:S01]  /*4400*/  IMAD R10, R40.reuse, R3, RZ ;  /* 0x00000003280a7224 */ /* 0x040fe200078e02ff */
[----:B------:R-:W-:Y:S01]  /*4410*/  SEL R3, R13, R36, !P4 ;  /* 0x000000240d037207 */ /* 0x000fe20006000000 */
[C---:B------:R-:W-:Y:S03]  /*4420*/  IMAD.HI.U32 R14, R9.reuse, R4, RZ ;  /* 0x00000004090e7227 */ /* 0x040fe600078e00ff */
[----:B------:R-:W-:Y:S01]  /*4430*/  ISETP.GE.AND P0, PT, R9, R10, PT ;  /* 0x0000000a0900720c */ /* 0x000fe20003f06270 */
[C---:B------:R-:W-:Y:S01]  /*4440*/  IMAD R12, R40.reuse, R11, RZ ;  /* 0x0000000b280c7224 */ /* 0x040fe200078e02ff */
[-C--:B------:R-:W-:Y:S04]  /*4450*/  SHF.R.U32.HI R14, RZ, R5.reuse, R14 ;  /* 0x00000005ff0e7219 */ /* 0x080fe8000001160e */
[----:B------:R-:W-:Y:S02]  /*4460*/  ISETP.GE.OR P0, PT, R3, R12, P0 ;  /* 0x0000000c0300720c */ /* 0x000fe40000706670 */
[----:B------:R-:W-:Y:S05]  /*4470*/  SEL R15, R9, R14, !P2 ;  /* 0x0000000e090f7207 */ /* 0x000fea0005000000 */
[----:B------:R-:W-:Y:S04]  /*4480*/  IMAD.MOV R14, RZ, RZ, -R15 ;  /* 0x000000ffff0e7224 */ /* 0x000fe800078e0a0f */
[----:B------:R-:W-:Y:S02]  /*4490*/  IMAD R14, R40, R14, R9 ;  /* 0x0000000e280e7224 */ /* 0x000fe400078e0209 */
[C---:B------:R-:W-:Y:S05]  /*44a0*/  @!P0 IMAD.HI.U32 R10, R3.reuse, R4, RZ ;  /* 0x00000004030a8227 */ /* 0x040fea00078e00ff */
[----:B------:R-:W-:Y:S04]  /*44b0*/  @!P0 SHF.R.U32.HI R10, RZ, R5, R10 ;  /* 0x00000005ff0a8219 */ /* 0x000fe8000001160a */
[----:B------:R-:W-:Y:S01]  /*44c0*/  @!P0 SEL R0, R3, R10, !P2 ;  /* 0x0000000a03008207 */ /* 0x000fe20005000000 */
[----:B------:R-:W-:Y:S03]  /*44d0*/  IMAD.MOV R10, RZ, RZ, -R3 ;  /* 0x000000ffff0a7224 */ /* 0x000fe600078e0a03 */
[----:B------:R-:W-:Y:S01]  /*44e0*/  @!P0 IADD3 R15, PT, PT, R15, -R0, RZ ;  /* 0x800000000f0f8210 */ /* 0x000fe20007ffe0ff */
[----:B------:R-:W-:Y:S01]  /*44f0*/  @!P0 IMAD R0, R11, R14, R0 ;  /* 0x0000000e0b008224 */ /* 0x000fe200078e0200 */
[----:B------:R-:W-:Y:S01]  /*4500*/  IADD3 R11, PT, PT, -R9, RZ, RZ ;  /* 0x000000ff090b7210 */ /* 0x000fe20007ffe1ff */
[----:B------:R-:W-:Y:S02]  /*4510*/  IMAD R13, R2, R10, R13 ;  /* 0x0000000a020d7224 */ /* 0x000fe400078e020d */
[----:B------:R-:W-:Y:S02]  /*4520*/  @!P0 IMAD R9, R15, R40, R3 ;  /* 0x000000280f098224 */ /* 0x000fe400078e0203 */
[----:B------:R-:W-:Y:S02]  /*4530*/  @!P0 IMAD.MOV.U32 R3, RZ, RZ, R0 ;  /* 0x000000ffff038224 */ /* 0x000fe400078e0000 */
[----:B------:R-:W-:Y:S02]  /*4540*/  IMAD R8, R6, R11, R8 ;  /* 0x0000000b06087224 */ /* 0x000fe400078e0208 */
[----:B------:R-:W-:Y:S02]  /*4550*/  IMAD R13, R3, R2, R13 ;  /* 0x00000002030d7224 */ /* 0x000fe400078e020d */
[----:B------:R-:W-:Y:S02]  /*4560*/  IMAD R8, R9, R6, R8 ;  /* 0x0000000609087224 */ /* 0x000fe400078e0208 */
.L_x_87:
[----:B------:R-:W-:Y:S05]  /*4570*/  BRA.U UP1, `(.L_x_88) ;  /* 0x0000000101107547 */ /* 0x000fea000b800000 */
[----:B------:R-:W-:Y:S04]  /*4580*/  MOV R0, UR6 ;  /* 0x0000000600007c02 */ /* 0x000fe80008000f00 */
[----:B------:R-:W-:Y:S04]  /*4590*/  SHF.L.U32 R3, R0, 0x1f, RZ ;  /* 0x0000001f00037819 */ /* 0x000fe800000006ff */
[----:B------:R-:W2:Y:S02]  /*45a0*/  SYNCS.PHASECHK.TRANS64.TRYWAIT P0, [UR7+0x68], R3 ;  /* 0x00006803ff0075a7 */ /* 0x000ea40008001107 */
[----:B--2---:R-:W-:Y:S05]  /*45b0*/  @!P0 BRA `(.L_x_89) ;  /* 0x0000003800d08947 */ /* 0x004fea0003800000 */
.L_x_88:
[----:B------:R-:W-:Y:S02]  /*45c0*/  R2UR UR26, R20 ;  /* 0x00000000141a72ca */ /* 0x000fe400000e0000 */
[----:B------:R-:W-:Y:S02]  /*45d0*/  R2UR UR27, R21 ;  /* 0x00000000151b72ca */ /* 0x000fe400000e0000 */
[----:B------:R-:W-:Y:S02]  /*45e0*/  ISETP.NE.U32.AND P2, PT, RZ, UR4, PT ;  /* 0x00000004ff007c0c */ /* 0x000fe4000bf45070 */
[----:B------:R-:W-:Y:S02]  /*45f0*/  SHF.L.U32 R12, R31, 0x1f, RZ ;  /* 0x0000001f1f0c7819 */ /* 0x000fe400000006ff */
[----:B------:R-:W-:Y:S05]  /*4600*/  ISETP.NE.AND.EX P2, PT, RZ, UR5, PT, P2 ;  /* 0x00000005ff007c0c */ /* 0x000fea000bf45320 */
[----:B------:R-:W-:Y:S02]  /*4610*/  USHF.L.U32 UR26, UR26, 0x7, URZ ;  /* 0x000000071a1a7899 */ /* 0x000fe400080006ff */
[----:B------:R-:W-:Y:S01]  /*4620*/  USHF.L.U32 UR27, UR27, 0x6, URZ ;  /* 0x000000061b1b7899 */ /* 0x000fe200080006ff */
[----:B------:R-:W-:Y:S11]  /*4630*/  BRA.U !UP4, `(.L_x_90) ;  /* 0x000000010c347547 */ /* 0x000ff6000b800000 */
[----:B------:R-:W-:Y:S01]  /*4640*/  UPLOP3.LUT UP0, UPT, UPT, UPT, UP3, 0x80, 0x8 ;  /* 0x000000000008789c */ /* 0x000fe20003f0f030 */
[----:B--2---:R-:W-:Y:S02]  /*4650*/  HFMA2 R0, -RZ, RZ, 0, 5.9604644775390625e-08 ;  /* 0x00000001ff007431 */ /* 0x004fe400000001ff */
[----:B------:R-:W-:Y:S03]  /*4660*/  IMAD.MOV.U32 R95, RZ, RZ, 0x1 ;  /* 0x00000001ff5f7424 */ /* 0x000fe600078e00ff */
[----:B------:R-:W-:Y:S05]  /*4670*/  PLOP3.LUT P0, PT, PT, PT, UP0, 0x80, 0x8 ;  /* 0x000000000008781c */ /* 0x000fea0003f0f008 */
[----:B------:R-:W2:Y:S01]  /*4680*/  @UP0 LDCU.64 UR10, c[0x0][0x888] ;  /* 0x00011100ff0a07ac */ /* 0x000ea20008000a00 */
[----:B------:R-:W-:Y:S07]  /*4690*/  @UP0 UIMAD UR8, UR36, UR4, URZ ;  /* 0x00000004240802a4 */ /* 0x000fee000f8e02ff */
[----:B------:R-:W-:Y:S01]  /*46a0*/  @!P0 PRMT R95, R0, 0x7610, R95 ;  /* 0x00007610005f8816 */ /* 0x000fe2000000005f */
[----:B--2---:R-:W-:Y:S03]  /*46b0*/  @UP0 UIMAD.WIDE UR10, UR8, 0x4, UR10 ;  /* 0x00000004080a08a5 */ /* 0x004fe6000f8e020a */
[----:B------:R-:W2:Y:S03]  /*46c0*/  @!UP0 LDCU UR8, c[0x0][0x880] ;  /* 0x00011000ff0887ac */ /* 0x000ea60008000800 */
[----:B------:R-:W-:Y:S01]  /*46d0*/  IMAD.U32 R10, RZ, RZ, UR10 ;  /* 0x0000000aff0a7e24 */ /* 0x000fe2000f8e00ff */
[----:B------:R-:W-:Y:S05]  /*46e0*/  MOV R11, UR11 ;  /* 0x0000000b000b7c02 */ /* 0x000fea0008000f00 */
[----:B-----5:R4:W5:Y:S02]  /*46f0*/  @P0 LDG.E R49, desc[UR46][R10.64] ;  /* 0x0000002e0a310981 */ /* 0x020964000c1e1900 */
[----:B--2-4-:R-:W-:Y:S07]  /*4700*/  @!P0 IMAD.U32 R49, RZ, RZ, UR8 ;  /* 0x00000008ff318e24 */ /* 0x014fee000f8e00ff */
.L_x_90:
[----:B-----5:R-:W-:Y:S01]  /*4710*/  @!P2 FSETP.EQ.AND P0, PT, R49, RZ, PT ;  /* 0x000000ff3100a20b */ /* 0x020fe20003f02000 */
[----:B------:R-:W-:Y:S01]  /*4720*/  @!UPT UIADD3 URZ, UPT, UPT, URZ, URZ, URZ ;  /* 0x000000fffffff290 */ /* 0x000fe2000fffe0ff */
[----:B------:R-:W-:Y:S11]  /*4730*/  @!P2 BRA `(.L_x_91) ;  /* 0x000000000014a947 */ /* 0x000ff60003800000 */
[----:B------:R-:W-:Y:S02]  /*4740*/  LOP3.LUT P2, RZ, R95, 0xff, RZ, 0xc0, !PT ;  /* 0x000000ff5fff7812 */ /* 0x000fe4000784c0ff */
[----:B------:R-:W-:Y:S04]  /*4750*/  PLOP3.LUT P0, PT, PT, PT, UP0, 0x80, 0x8 ;  /* 0x000000000008781c */ /* 0x000fe80003f0f008 */
[----:B------:R-:W-:Y:S07]  /*4760*/  PLOP3.LUT P0, PT, P0, PT, PT, 0x8, 0x80 ;  /* 0x000000000080781c */ /* 0x000fee000070e170 */
[----:B------:R-:W-:Y:S11]  /*4770*/  @P2 FSETP.EQ.AND P0, PT, R49, RZ, PT ;  /* 0x000000ff3100220b */ /* 0x000ff60003f02000 */
[----:B------:R-:W-:Y:S02]  /*4780*/  @!UPT UIADD3 URZ, UPT, UPT, URZ, URZ, URZ ;  /* 0x000000fffffff290 */ /* 0x000fe4000fffe0ff */
.L_x_91:
[----:B------:R-:W4:Y:S01]  /*4790*/  SYNCS.PHASECHK.TRANS64.TRYWAIT P2, [UR7+0x50], R12 ;  /* 0x0000500cff0075a7 */ /* 0x000f220008041107 */
[----:B------:R-:W-:Y:S04]  /*47a0*/  ELECT P4, URZ, PT ;  /* 0x0000000000ff782f */ /* 0x000fe80003880000 */
[----:B------:R-:W-:Y:S11]  /*47b0*/  PLOP3.LUT P4, PT, P0, P4, PT, 0xf2, 0x2f ;  /* 0x00000000002f781c */ /* 0x000ff60000789e72 */
[----:B------:R-:W-:Y:S02]  /*47c0*/  @!UPT UIADD3 URZ, UPT, UPT, URZ, URZ, URZ ;  /* 0x000000fffffff290 */ /* 0x000fe4000fffe0ff */
[----:B-1----:R-:W-:Y:S05]  /*47d0*/  @!P4 IADD3 R21, P0, PT, R32, 0x580, RZ ;  /* 0x000005802015c810 */ /* 0x002fea0007f1e0ff */
[----:B------:R-:W-:Y:S01]  /*47e0*/  @!P4 IMAD.X R20, RZ, RZ, R33, P0 ;  /* 0x000000ffff14c224 */ /* 0x000fe200000e0621 */
[----:B----4-:R-:W-:Y:S07]  /*47f0*/  @!P2 BRA `(.L_x_92) ;  /* 0x000000380058a947 */ /* 0x010fee0003800000 */
.L_x_156:
[----:B------:R-:W4:Y:S01]  /*4800*/  LDC.64 R14, c[0x0][0xb10] ;  /* 0x0002c400ff0e7b82 */ /* 0x000f220000000a00 */
[----:B------:R-:W-:Y:S01]  /*4810*/  @!P4 R2UR UR9, R21 ;  /* 0x000000001509c2ca */ /* 0x000fe200000e0000 */
[----:B------:R-:W-:Y:S01]  /*4820*/  VOTEU.ALL UP1, P4 ;  /* 0x0000000000ff7886 */ /* 0x000fe20002020000 */
[----:B------:R-:W-:Y:S01]  /*4830*/  @!P4 R2UR UR8, R20 ;  /* 0x000000001408c2ca */ /* 0x000fe200000e0000 */
[----:B------:R-:W-:Y:S01]  /*4840*/  VOTEU.ALL UP2, P4 ;  /* 0x0000000000ff7886 */ /* 0x000fe20002040000 */
[----:B------:R-:W-:Y:S03]  /*4850*/  UMOV UR16, 0x0 ;  /* 0x0000000000107882 */ /* 0x000fe60000000000 */
[----:B------:R-:W5:Y:S01]  /*4860*/  LDC.64 R10, c[0x0][0xb18] ;  /* 0x0002c600ff0a7b82 */ /* 0x000f620000000a00 */
[----:B------:R-:W-:Y:S01]  /*4870*/  @!UP1 UIADD3 UR24, UPT, UPT, UR7, 0x200, URZ ;  /* 0x0000020007189890 */ /* 0x000fe2000fffe0ff */
[----:B------:R-:W-:Y:S01]  /*4880*/  @P3 SHF.R.U32.HI R28, RZ, 0x10, R25 ;  /* 0x00000010ff1c3819 */ /* 0x000fe20000011619 */
[----:B------:R-:W-:Y:S01]  /*4890*/  UMOV UR17, 0x10000000 ;  /* 0x1000000000117882 */ /* 0x000fe20000000000 */
[----:B------:R-:W-:Y:S01]  /*48a0*/  UMOV UR28, UR36 ;  /* 0x00000024001c7c82 */ /* 0x000fe20008000000 */
[----:B------:R-:W-:Y:S03]  /*48b0*/  @!UP1 UIADD3 UR10, UPT, UPT, UR26, 0x40, URZ ;  /* 0x000000401a0a9890 */ /* 0x000fe6000fffe0ff */
[----:B--2---:R-:W2:Y:S01]  /*48c0*/  @!P1 LDC R0, c[0x0][0xb20] ;  /* 0x0002c800ff009b82 */ /* 0x004ea20000000800 */
[----:B------:R-:W-:Y:S01]  /*48d0*/  UMOV UR11, UR27 ;  /* 0x0000001b000b7c82 */ /* 0x000fe20008000000 */
[----:B------:R-:W-:Y:S01]  /*48e0*/  IMAD.U32 R20, RZ, RZ, UR9 ;  /* 0x00000009ff147e24 */ /* 0x000fe2000f8e00ff */
[----:B------:R-:W-:Y:S05]  /*48f0*/  UMOV UR9, UR25 ;  /* 0x0000001900097c82 */ /* 0x000fea0008000000 */
[----:B-1----:R-:W1:Y:S01]  /*4900*/  @!P1 LDC R3, c[0x0][0xb0c] ;  /* 0x0002c300ff039b82 */ /* 0x002e620000000800 */
[----:B------:R-:W-:Y:S01]  /*4910*/  IMAD.U32 R21, RZ, RZ, UR8 ;  /* 0x00000008ff157e24 */ /* 0x000fe2000f8e00ff */
[----:B------:R-:W-:Y:S01]  /*4920*/  @!UP1 UIADD3 UR8, UPT, UPT, UR7, 0xa00, URZ ;  /* 0x00000a0007089890 */ /* 0x000fe2000fffe0ff */
[----:B------:R-:W-:Y:S01]  /*4930*/  @!P4 R2UR UR18, R20 ;  /* 0x000000001412c2ca */ /* 0x000fe200000e0000 */
[----:B------:R-:W-:Y:S01]  /*4940*/  VOTEU.ALL UP1, P4 ;  /* 0x0000000000ff7886 */ /* 0x000fe20002020000 */
[----:B------:R-:W-:Y:S01]  /*4950*/  @!P4 IMAD.MOV.U32 R20, RZ, RZ, 0x1000 ;  /* 0x00001000ff14c424 */ /* 0x000fe200078e00ff */
[----:B------:R-:W-:Y:S01]  /*4960*/  @!P4 R2UR UR19, R21 ;  /* 0x000000001513c2ca */ /* 0x000fe200000e0000 */
[----:B------:R-:W-:Y:S01]  /*4970*/  UMOV UR12, UR36 ;  /* 0x00000024000c7c82 */ /* 0x000fe20008000000 */
[----:B------:R-:W-:Y:S01]  /*4980*/  UPRMT UR14, UR37, 0x654, UR25 ;  /* 0x00000654250e7896 */ /* 0x000fe20008000019 */
[----:B------:R-:W-:Y:S10]  /*4990*/  VIADD R30, R30, 0x1 ;  /* 0x000000011e1e7836 */ /* 0x000ff40000000000 */
[----:B------:R1:W-:Y:S02]  /*49a0*/  @!UP2 UTMALDG.3D [UR24], [UR18], desc[UR16] ;  /* 0x000010181200a5b4 */ /* 0x0003e40008011000 */
[----:B-1----:R-:W-:Y:S01]  /*49b0*/  @!P1 ISETP.NE.AND P2, PT, R3, 0x1, PT ;  /* 0x000000010300980c */ /* 0x002fe20003f45270 */
[C---:B----4-:R-:W-:Y:S01]  /*49c0*/  @!P1 IMAD.HI.U32 R14, R13.reuse, R14, RZ ;  /* 0x0000000e0d0e9227 */ /* 0x050fe200078e00ff */
[----:B-----5:R-:W-:Y:S01]  /*49d0*/  @!P1 ISETP.NE.AND P0, PT, R10, 0x1, PT ;  /* 0x000000010a00980c */ /* 0x020fe20003f05270 */
[----:B------:R1:W-:Y:S01]  /*49e0*/  @!UP1 UTMALDG.3D [UR8], [UR18], desc[UR16] ;  /* 0x00001008120095b4 */ /* 0x0003e20008011000 */
[----:B------:R1:W-:Y:S01]  /*49f0*/  @!P4 SYNCS.ARRIVE.TRANS64.RED.A0TR RZ, [UR7+0x40], R20 ;  /* 0x00004014ffffc9a7 */ /* 0x0003e20008300407 */
[C---:B------:R-:W-:Y:S01]  /*4a00*/  @!P1 IMAD.HI.U32 R11, R8.reuse, R11, RZ ;  /* 0x0000000b080b9227 */ /* 0x040fe200078e00ff */
[----:B------:R-:W-:Y:S04]  /*4a10*/  @!P1 SHF.R.U32.HI R14, RZ, R15, R14 ;  /* 0x0000000fff0e9219 */ /* 0x000fe8000001160e */
[----:B--2---:R-:W-:Y:S02]  /*4a20*/  @!P1 SHF.R.U32.HI R9, RZ, R0, R11 ;  /* 0x00000000ff099219 */ /* 0x004fe4000001160b */
[----:B------:R-:W-:Y:S02]  /*4a30*/  @!P1 SEL R14, R13, R14, !P2 ;  /* 0x0000000e0d0e9207 */ /* 0x000fe40005000000 */
[----:B------:R-:W-:Y:S05]  /*4a40*/  @!P1 SEL R9, R8, R9, !P0 ;  /* 0x0000000908099207 */ /* 0x000fea0004000000 */
[----:B------:R-:W-:Y:S01]  /*4a50*/  @!P1 IMAD.IADD R0, R9, 0x1, -R14 ;  /* 0x0000000109009824 */ /* 0x000fe200078e0a0e */
[----:B------:R-:W-:Y:S01]  /*4a60*/  SYNCS.ARRIVE.TRANS64.RED.A1T0 RZ, [UR14], RZ ;  /* 0x000000ffffff79a7 */ /* 0x000fe2000810040e */
[----:B------:R-:W-:Y:S02]  /*4a70*/  @!P1 IMAD.IADD R9, R14, 0x1, -R9 ;  /* 0x000000010e099824 */ /* 0x000fe400078e0a09 */
[----:B------:R-:W-:Y:S02]  /*4a80*/  @!P1 IMAD R13, R0, R3, R13 ;  /* 0x00000003000d9224 */ /* 0x000fe400078e020d */
[----:B------:R-:W-:Y:S01]  /*4a90*/  @!P1 IMAD R8, R9, R10, R8 ;  /* 0x0000000a09089224 */ /* 0x000fe200078e0208 */
[----:B------:R-:W2:Y:S02]  /*4aa0*/  SYNCS.PHASECHK.TRANS64.TRYWAIT P5, [UR7+0x58], R12 ;  /* 0x0000580cff0075a7 */ /* 0x000ea400080a1107 */
[----:B-12---:R-:W-:Y:S05]  /*4ab0*/  @!P5 BRA `(.L_x_93) ;  /* 0x0000003400c0d947 */ /* 0x006fea0003800000 */
.L_x_158:
[----:B-1----:R-:W-:Y:S01]  /*4ac0*/  @!P4 IADD3 R3, P0, PT, R32, 0x580, RZ ;  /* 0x000005802003c810 */ /* 0x002fe20007f1e0ff */
[----:B------:R-:W-:Y:S01]  /*4ad0*/  VOTEU.ALL UP1, P4 ;  /* 0x0000000000ff7886 */ /* 0x000fe20002020000 */
[----:B------:R-:W-:Y:S01]  /*4ae0*/  VOTEU.ALL UP2, P4 ;  /* 0x0000000000ff7886 */ /* 0x000fe20002040000 */
[----:B------:R-:W-:Y:S01]  /*4af0*/  UMOV UR14, 0x0 ;  /* 0x00000000000e7882 */ /* 0x000fe20000000000 */
[----:B------:R-:W-:Y:S01]  /*4b00*/  @!P4 R2UR UR9, R3 ;  /* 0x000000000309c2ca */ /* 0x000fe200000e0000 */
[----:B------:R-:W-:Y:S01]  /*4b10*/  @!P4 IMAD.X R0, RZ, RZ, R33, P0 ;  /* 0x000000ffff00c224 */ /* 0x000fe200000e0621 */
[----:B------:R-:W-:Y:S01]  /*4b20*/  @!UP1 UIADD3 UR17, UPT, UPT, UR7, 0x48, URZ ;  /* 0x0000004807119890 */ /* 0x000fe2000fffe0ff */
[----:B------:R-:W-:Y:S01]  /*4b30*/  ISETP.NE.AND P0, PT, R30, 0x2, PT ;  /* 0x000000021e00780c */ /* 0x000fe20003f05270 */
[----:B------:R-:W-:Y:S01]  /*4b40*/  @!UP1 UIADD3 UR18, UPT, UPT, UR26, 0x20, URZ ;  /* 0x000000201a129890 */ /* 0x000fe2000fffe0ff */
[----:B------:R-:W-:Y:S01]  /*4b50*/  LOP3.LUT R31, R31, 0x1, RZ, 0x3c, !PT ;  /* 0x000000011f1f7812 */ /* 0x000fe200078e3cff */
[----:B------:R-:W-:Y:S01]  /*4b60*/  @!UP1 UIADD3 UR16, UPT, UPT, UR7, 0x1200, URZ ;  /* 0x0000120007109890 */ /* 0x000fe2000fffe0ff */
[----:B------:R-:W-:Y:S01]  /*4b70*/  @!P4 R2UR UR8, R0 ;  /* 0x000000000008c2ca */ /* 0x000fe200000e0000 */
[----:B------:R-:W-:Y:S01]  /*4b80*/  UMOV UR15, 0x10000000 ;  /* 0x10000000000f7882 */ /* 0x000fe20000000000 */
[----:B------:R-:W-:Y:S01]  /*4b90*/  UMOV UR19, UR27 ;  /* 0x0000001b00137c82 */ /* 0x000fe20008000000 */
[----:B------:R-:W-:Y:S01]  /*4ba0*/  UMOV UR20, UR36 ;  /* 0x0000002400147c82 */ /* 0x000fe20008000000 */
[----:B------:R-:W-:Y:S01]  /*4bb0*/  @!UP1 UIADD3 UR10, UPT, UPT, UR26, 0x60, URZ ;  /* 0x000000601a0a9890 */ /* 0x000fe2000fffe0ff */
[----:B------:R-:W-:Y:S01]  /*4bc0*/  SEL R0, RZ, 0x1, P0 ;  /* 0x00000001ff007807 */ /* 0x000fe20000000000 */
[----:B------:R-:W-:Y:S01]  /*4bd0*/  IMAD.U32 R10, RZ, RZ, UR9 ;  /* 0x00000009ff0a7e24 */ /* 0x000fe2000f8e00ff */
[----:B------:R-:W-:Y:S01]  /*4be0*/  UMOV UR11, UR27 ;  /* 0x0000001b000b7c82 */ /* 0x000fe20008000000 */
[----:B------:R-:W-:Y:S01]  /*4bf0*/  UMOV UR12, UR36 ;  /* 0x00000024000c7c82 */ /* 0x000fe20008000000 */
[----:B------:R-:W-:Y:S01]  /*4c00*/  UMOV UR9, UR17 ;  /* 0x0000001100097c82 */ /* 0x000fe20008000000 */
[----:B------:R-:W-:Y:S01]  /*4c10*/  @P3 R2UR UR36, R28 ;  /* 0x000000001c2432ca */ /* 0x000fe200000e0000 */
[----:B------:R-:W-:Y:S01]  /*4c20*/  IMAD.IADD R20, R8, 0x1, R94 ;  /* 0x0000000108147824 */ /* 0x000fe200078e025e */
[----:B------:R-:W-:Y:S01]  /*4c30*/  @!P4 R2UR UR22, R10 ;  /* 0x000000000a16c2ca */ /* 0x000fe200000e0000 */
[----:B------:R-:W-:Y:S01]  /*4c40*/  IMAD.U32 R11, RZ, RZ, UR8 ;  /* 0x00000008ff0b7e24 */ /* 0x000fe2000f8e00ff */
[----:B------:R-:W-:Y:S01]  /*4c50*/  @!UP1 UIADD3 UR8, UPT, UPT, UR7, 0x1a00, URZ ;  /* 0x00001a0007089890 */ /* 0x000fe2000fffe0ff */
[----:B------:R-:W-:Y:S01]  /*4c60*/  LOP3.LUT R29, R29, R0, RZ, 0x3c, !PT ;  /* 0x000000001d1d7212 */ /* 0x000fe200078e3cff */
[----:B------:R-:W-:Y:S01]  /*4c70*/  VOTEU.ALL UP1, P4 ;  /* 0x0000000000ff7886 */ /* 0x000fe20002020000 */
[----:B------:R-:W-:Y:S01]  /*4c80*/  IMAD.IADD R21, R13, 0x1, R96 ;  /* 0x000000010d157824 */ /* 0x000fe200078e0260 */
[----:B------:R-:W-:Y:S02]  /*4c90*/  @!P4 R2UR UR23, R11 ;  /* 0x000000000b17c2ca */ /* 0x000fe400000e0000 */
[----:B------:R-:W-:Y:S11]  /*4ca0*/  SEL R30, R30, RZ, P0 ;  /* 0x000000ff1e1e7207 */ /* 0x000ff60000000000 */
[----:B------:R2:W-:Y:S01]  /*4cb0*/  @!UP2 UTMALDG.3D [UR16], [UR22], desc[UR14] ;  /* 0x00000e101600a5b4 */ /* 0x0005e20008011000 */
[----:B------:R2:W-:Y:S01]  /*4cc0*/  @!UP1 UTMALDG.3D [UR8], [UR22], desc[UR14] ;  /* 0x00000e08160095b4 */ /* 0x0005e20008011000 */
[----:B------:R2:W-:Y:S01]  /*4cd0*/  @!P4 SYNCS.ARRIVE.TRANS64.RED.A0TR RZ, [UR7+0x48], R23 ;  /* 0x00004817ffffc9a7 */ /* 0x0005e20008300407 */
[----:B------:R-:W-:Y:S01]  /*4ce0*/  UPLOP3.LUT UP1, UPT, UPT, UPT, UPT, 0x80, 0x8 ;  /* 0x000000000008789c */ /* 0x000fe20003f2f070 */
[----:B------:R-:W-:Y:S01]  /*4cf0*/  SYNCS.ARRIVE.TRANS64.RED.A1T0 RZ, [UR13], RZ ;  /* 0x000000ffffff79a7 */ /* 0x000fe2000810040d */
[----:B------:R-:W-:Y:S09]  /*4d00*/  @P3 BRA `(.L_x_94) ;  /* 0xfffffff400203947 */ /* 0x000ff2000383ffff */
[----:B------:R-:W-:-:S04]  /*4d10*/  SHF.L.U32 R3, R31, 0x1f, RZ ;  /* 0x0000001f1f037819 */ /* 0x000fc800000006ff */
[----:B------:R-:W1:Y:S02]  /*4d20*/  SYNCS.PHASECHK.TRANS64.TRYWAIT P0, [UR7+0x50], R3 ;  /* 0x00005003ff0075a7 */ /* 0x000e640008001107 */
[----:B-1----:R-:W-:Y:S05]  /*4d30*/  @!P0 BRA `(.L_x_95) ;  /* 0x0000003400388947 */ /* 0x002fea0003800000 */
.L_x_160:
[----:B-1----:R-:W-:-:S07]  /*4d40*/  MOV R0, UR7 ;  /* 0x0000000700007c02 */ /* 0x002fce0008000f00 */
.L_x_96:
[----:B-1----:R-:W-:-:S04]  /*4d50*/  SHF.L.U32 R3, R31, 0x1f, RZ ;  /* 0x0000001f1f037819 */ /* 0x002fc800000006ff */
[----:B------:R1:W4:Y:S03]  /*4d60*/  SYNCS.PHASECHK.TRANS64.TRYWAIT P0, [R0+URZ+0x58], R3 ;  /* 0x00005803000075a7 */ /* 0x00032600080011ff */
[----:B----4-:R-:W-:Y:S05]  /*4d70*/  @!P0 NANOSLEEP.SYNCS 0x989680 ;  /* 0x009896800000895d */ /* 0x010fea0003900000 */
[----:B------:R-:W4:Y:S02]  /*4d80*/  @!P0 SYNCS.PHASECHK.TRANS64 P0, [R0+URZ+0x58], R3 ;  /* 0x00005803000085a7 */ /* 0x000f2400080010ff */
[----:B--2-4-:R-:W-:Y:S05]  /*4d90*/  @P0 EXIT ;  /* 0x000000000000094d */ /* 0x014fea0003800000 */
[----:B------:R-:W-:Y:S05]  /*4da0*/  BRA `(.L_x_96) ;  /* 0xfffffffc00e87947 */ /* 0x000fea000383ffff */
.L_x_85:
[----:B------:R-:W-:-:S06]  /*4db0*/  UISETP.GE.AND UP1, UPT, UR10, 0x4, UPT ;  /* 0x000000040a00788c */ /* 0x000fcc000bf26270 */
[----:B------:R-:W-:-:S13]  /*4dc0*/  PLOP3.LUT P0, PT, PT, PT, UP1, 0x80, 0x8 ;  /* 0x000000000008781c */ /* 0x000fda0003f0f018 */
[----:B------:R-:W-:Y:S05]  /*4dd0*/  @!P0 EXIT ;  /* 0x000000000000894d */ /* 0x000fea0003800000 */
[----:B------:R-:W-:Y:S01]  /*4de0*/  BAR.SYNC.DEFER_BLOCKING 0x6, 0xa0 ;  /* 0x0182800000007b1d */ /* 0x000fe20000010000 */
[C---:B------:R-:W-:Y:S01]  /*4df0*/  IMAD.SHL.U32 R101, R109.reuse, 0x20, RZ ;  /* 0x000000206d657824 */ /* 0x040fe200078e00ff */
[----:B------:R-:W-:Y:S01]  /*4e00*/  CS2R R106, SRZ ;  /* 0x00000000006a7805 */ /* 0x000fe2000001ff00 */
[C---:B------:R-:W-:Y:S01]  /*4e10*/  IMAD.SHL.U32 R3, R109.reuse, 0x4, RZ ;  /* 0x000000046d037824 */ /* 0x040fe200078e00ff */
[----:B------:R-:W-:Y:S01]  /*4e20*/  CS2R R104, SRZ ;  /* 0x0000000000687805 */ /* 0x000fe2000001ff00 */
[----:B------:R-:W-:Y:S01]  /*4e30*/  IMAD.U32 R47, R109, 0x10000, RZ ;  /* 0x000100006d2f7824 */ /* 0x000fe200078e00ff */
[----:B------:R-:W-:Y:S02]  /*4e40*/  UMOV UR49, 0x400 ;  /* 0x0000040000317882 */ /* 0x000fe40000000000 */
[----:B------:R-:W1:Y:S01]  /*4e50*/  LDC R99, c[0x0][0x370] ;  /* 0x0000dc00ff637b82 */ /* 0x000e620000000800 */
[----:B------:R-:W-:Y:S01]  /*4e60*/  ULEA UR49, UR37, UR49, 0x18 ;  /* 0x0000003125317291 */ /* 0x000fe2000f8ec0ff */
[C---:B------:R-:W-:Y:S01]  /*4e70*/  LOP3.LUT R2, R101.reuse, 0x80, RZ, 0xc0, !PT ;  /* 0x0000008065027812 */ /* 0x040fe200078ec0ff */
[----:B------:R-:W-:Y:S01]  /*4e80*/  IMAD.SHL.U32 R5, R102, 0x400, RZ ;  /* 0x0000040066057824 */ /* 0x000fe200078e00ff */
[C---:B------:R-:W-:Y:S01]  /*4e90*/  LOP3.LUT R100, R101.reuse, 0xb60, RZ, 0xc0, !PT ;  /* 0x00000b6065647812 */ /* 0x040fe200078ec0ff */
[----:B------:R-:W-:Y:S01]  /*4ea0*/  UIADD3 UR4, UPT, UPT, UR49, 0x2200, URZ ;  /* 0x0000220031047890 */ /* 0x000fe2000fffe0ff */
[----:B------:R-:W-:Y:S01]  /*4eb0*/  LOP3.LUT R3, R2, 0x10, R3, 0xf8, !PT ;  /* 0x0000001002037812 */ /* 0x000fe200078ef803 */
[----:B------:R-:W-:Y:S01]  /*4ec0*/  IMAD.SHL.U32 R2, R102, 0x200000, RZ ;  /* 0x0020000066027824 */ /* 0x000fe200078e00ff */
[----:B------:R-:W2:Y:S01]  /*4ed0*/  LDC R42, c[0x0][0xb0c] ;  /* 0x0002c300ff2a7b82 */ /* 0x000ea20000000800 */
[----:B------:R-:W-:Y:S01]  /*4ee0*/  LOP3.LUT R100, R100, 0x400, R5, 0xf8, !PT ;  /* 0x0000040064647812 */ /* 0x000fe200078ef805 */
[----:B------:R-:W-:Y:S01]  /*4ef0*/  IMAD.MOV.U32 R44, RZ, RZ, RZ ;  /* 0x000000ffff2c7224 */ /* 0x000fe200078e00ff */
[----:B------:R-:W-:Y:S01]  /*4f00*/  LOP3.LUT P0, RZ, R101, 0x80, RZ, 0xc0, !PT ;  /* 0x0000008065ff7812 */ /* 0x000fe2000780c0ff */
[----:B------:R-:W-:Y:S01]  /*4f10*/  IMAD.MOV.U32 R112, RZ, RZ, RZ ;  /* 0x000000ffff707224 */ /* 0x000fe200078e00ff */
[----:B------:R-:W-:Y:S01]  /*4f20*/  LOP3.LUT R2, R2, 0x200000, RZ, 0xc0, !PT ;  /* 0x0020000002027812 */ /* 0x000fe200078ec0ff */
[----:B------:R-:W-:Y:S01]  /*4f30*/  IMAD.U32 R108, RZ, RZ, UR4 ;  /* 0x00000004ff6c7e24 */ /* 0x000fe2000f8e00ff */
[----:B------:R-:W-:Y:S01]  /*4f40*/  LOP3.LUT R100, R100, R3, RZ, 0xfc, !PT ;  /* 0x0000000364647212 */ /* 0x000fe200078efcff */
[----:B------:R-:W3:Y:S01]  /*4f50*/  LDC R97, c[0x0][0xb20] ;  /* 0x0002c800ff617b82 */ /* 0x000ee20000000800 */
[----:B------:R-:W4:Y:S01]  /*4f60*/  LDS R0, [UR49+0x120] ;  /* 0x00012031ff007984 */ /* 0x000f220008000800 */
[----:B------:R-:W-:Y:S01]  /*4f70*/  LOP3.LUT R47, R2, 0x400000, R47, 0xf8, !PT ;  /* 0x00400000022f7812 */ /* 0x000fe200078ef82f */
[----:B------:R-:W1:Y:S01]  /*4f80*/  LDCU.64 UR52, c[0x0][0x348] ;  /* 0x00006900ff3477ac */ /* 0x000e620008000a00 */
[----:B------:R-:W-:-:S02]  /*4f90*/  P2R R2, PR, RZ, 0x1 ;  /* 0x00000001ff027803 */ /* 0x000fc40000000000 */
[----:B------:R-:W-:Y:S01]  /*4fa0*/  LOP3.LUT R109, R109, 0x60, RZ, 0xc0, !PT ;  /* 0x000000606d6d7812 */ /* 0x000fe200078ec0ff */
[----:B------:R-:W1:Y:S01]  /*4fb0*/  LDCU.64 UR38, c[0x0][0x888] ;  /* 0x00011100ff2677ac */ /* 0x000e620008000a00 */
[----:B------:R-:W1:Y:S01]  /*4fc0*/  LDC R41, c[0x0][0xb30] ;  /* 0x0002cc00ff297b82 */ /* 0x000e620000000800 */
[----:B------:R-:W1:Y:S01]  /*4fd0*/  LDCU.64 UR44, c[0x0][0x890] ;  /* 0x00011200ff2c77ac */ /* 0x000e620008000a00 */
[----:B------:R-:W-:-:S06]  /*4fe0*/  UIADD3 UR48, UPT, UPT, UR49, 0x200, URZ ;  /* 0x0000020031307890 */ /* 0x000fcc000fffe0ff */
[----:B------:R-:W1:Y:S08]  /*4ff0*/  LDC.64 R92, c[0x0][0xb10] ;  /* 0x0002c400ff5c7b82 */ /* 0x000e700000000a00 */
[----:B------:R-:W1:Y:S08]  /*5000*/  LDC.64 R38, c[0x0][0xb18] ;  /* 0x0002c600ff267b82 */ /* 0x000e700000000a00 */
[----:B------:R-:W1:Y:S08]  /*5010*/  LDC.64 R36, c[0x0][0xb28] ;  /* 0x0002ca00ff247b82 */ /* 0x000e700000000a00 */
[----:B------:R-:W1:Y:S01]  /*5020*/  LDC.64 R90, c[0x0][0x8b0] ;  /* 0x00022c00ff5a7b82 */ /* 0x000e620000000a00 */
[----:B----4-:R-:W-:-:S07]  /*5030*/  IMAD.IADD R47, R0, 0x1, R47 ;  /* 0x00000001002f7824 */ /* 0x010fce00078e022f */
[----:B------:R-:W4:Y:S08]  /*5040*/  LDC.64 R88, c[0x0][0x8a8] ;  /* 0x00022a00ff587b82 */ /* 0x000f300000000a00 */
[----:B--23--:R-:W1:Y:S02]  /*5050*/  LDC R98, c[0x0][0x374] ;  /* 0x0000dd00ff627b82 */ /* 0x00ce640000000800 */
.L_x_122:
[----:B------:R-:W-:Y:S02]  /*5060*/  LEA R0, R112, UR49, 0x3 ;  /* 0x0000003170007c11 */ /* 0x000fe4000f8e18ff */
[----:B------:R-:W-:Y:S02]  /*5070*/  SHF.L.U32 R3, R106, 0x1f, RZ ;  /* 0x0000001f6a037819 */ /* 0x000fe400000006ff */
[----:B------:R-:W-:Y:S02]  /*5080*/  LEA R16, R112, UR49, 0x4 ;  /* 0x0000003170107c11 */ /* 0x000fe4000f8e20ff */
[----:B------:R-:W2:Y:S02]  /*5090*/  SYNCS.PHASECHK.TRANS64.TRYWAIT P0, [R0+URZ+0x70], R3 ;  /* 0x00007003000075a7 */ /* 0x000ea400080011ff */
[----:B-12---:R-:W-:Y:S05]  /*50a0*/  @!P0 BRA `(.L_x_97) ;  /* 0x0000003000748947 */ /* 0x006fea0003800000 */
.L_x_161:
[----:B------:R-:W3:Y:S01]  /*50b0*/  LDC.64 R12, c[0x0][0xb10] ;  /* 0x0002c400ff0c7b82 */ /* 0x000ee20000000a00 */
[----:B------:R-:W4:Y:S01]  /*50c0*/  LDS.128 R16, [R16+0x100] ;  /* 0x0001000010107984 */ /* 0x000f220000000c00 */
[----:B-1----:R-:W-:Y:S01]  /*50d0*/  ISETP.NE.AND P1, PT, R41, 0x1, PT ;  /* 0x000000012900780c */ /* 0x002fe20003f25270 */
[----:B--2---:R-:W-:Y:S01]  /*50e0*/  VIADD R0, R0, 0x80 ;  /* 0x0000008000007836 */ /* 0x004fe20000000000 */
[----:B------:R-:W-:Y:S04]  /*50f0*/  ISETP.GE.AND P0, PT, R40, 0x1, PT ;  /* 0x000000012800780c */ /* 0x000fe80003f06270 */
[----:B------:R-:W1:Y:S01]  /*5100*/  LDC.64 R10, c[0x0][0xb18] ;  /* 0x0002c600ff0a7b82 */ /* 0x000e620000000a00 */
[----:B------:R-:W-:Y:S01]  /*5110*/  PRMT R0, RZ, 0x654, R0 ;  /* 0x00000654ff007816 */ /* 0x000fe20000000000 */
[----:B------:R-:W-:Y:S01]  /*5120*/  @!PT LDS RZ, [RZ] ;  /* 0x00000000fffff984 */ /* 0x000fe20000000800 */
[----:B------:R-:W-:Y:S01]  /*5130*/  @!PT LDS RZ, [RZ] ;  /* 0x00000000fffff984 */ /* 0x000fe20000000800 */
[----:B------:R-:W-:Y:S01]  /*5140*/  @!PT LDS RZ, [RZ] ;  /* 0x00000000fffff984 */ /* 0x000fe20000000800 */
[----:B------:R-:W-:Y:S01]  /*5150*/  @!PT LDS RZ, [RZ] ;  /* 0x00000000fffff984 */ /* 0x000fe20000000800 */
[----:B------:R2:W-:Y:S06]  /*5160*/  MEMBAR.ALL.CTA ;  /* 0x0000000000007992 */ /* 0x0005ec0000008000 */
[----:B--2---:R-:W2:Y:S01]  /*5170*/  FENCE.VIEW.ASYNC.S ;  /* 0x00000000000073c6 */ /* 0x004ea20000000000 */
[----:B------:R-:W1:Y:S08]  /*5180*/  @!P1 LDC R14, c[0x0][0xb20] ;  /* 0x0002c800ff0e9b82 */ /* 0x000e700000000800 */
[----:B------:R-:W1:Y:S01]  /*5190*/  @!P1 LDC R9, c[0x0][0xb0c] ;  /* 0x0002c300ff099b82 */ /* 0x000e620000000800 */
[----:B--2---:R2:W-:Y:S01]  /*51a0*/  SYNCS.ARRIVE.TRANS64.RED.A1T0 RZ, [R0+URZ], RZ ;  /* 0x000000ff00ff79a7 */ /* 0x0045e200081004ff */
[----:B----4-:R-:W-:Y:S04]  /*51b0*/  LOP3.LUT P4, RZ, R18, 0x1, RZ, 0xc0, !PT ;  /* 0x0000000112ff7812 */ /* 0x010fe8000788c0ff */
[----:B------:R-:W-:Y:S09]  /*51c0*/  P2R R110, PR, RZ, 0x10 ;  /* 0x00000010ff6e7803 */ /* 0x000ff20000000000 */
[----:B------:R-:W-:Y:S02]  /*51d0*/  @P4 MOV R45, R16 ;  /* 0x00000010002d4202 */ /* 0x000fe40000000f00 */
[----:B------:R-:W-:Y:S01]  /*51e0*/  @P4 LOP3.LUT R43, R17, 0xffff, RZ, 0xc0, !PT ;  /* 0x0000ffff112b4812 */ /* 0x000fe200078ec0ff */
[----:B--23--:R-:W-:Y:S06]  /*51f0*/  @!P0 BRA `(.L_x_98) ;  /* 0x0000000000a48947 */ /* 0x00cfec0003800000 */
[----:B------:R-:W-:Y:S01]  /*5200*/  IMAD.HI.U32 R24, R98, R39, RZ ;  /* 0x0000002762187227 */ /* 0x000fe200078e00ff */
[----:B------:R-:W-:Y:S02]  /*5210*/  ISETP.NE.AND P0, PT, R38, 0x1, PT ;  /* 0x000000012600780c */ /* 0x000fe40003f05270 */
[----:B------:R-:W-:Y:S01]  /*5220*/  ISETP.NE.AND P2, PT, R40, 0x1, PT ;  /* 0x000000012800780c */ /* 0x000fe20003f45270 */
[-C--:B------:R-:W-:Y:S01]  /*5230*/  IMAD.HI.U32 R22, R99, R92.reuse, RZ ;  /* 0x0000005c63167227 */ /* 0x080fe200078e00ff */
[----:B------:R-:W-:Y:S02]  /*5240*/  SHF.R.U32.HI R23, RZ, R97, R24 ;  /* 0x00000061ff177219 */ /* 0x000fe40000011618 */
[----:B------:R-:W-:Y:S01]  /*5250*/  ISETP.NE.AND P3, PT, R42, 0x1, PT ;  /* 0x000000012a00780c */ /* 0x000fe20003f65270 */
[----:B------:R-:W-:Y:S01]  /*5260*/  IMAD.HI.U32 R28, R43, R39, RZ ;  /* 0x000000272b1c7227 */ /* 0x000fe200078e00ff */
[----:B------:R-:W-:Y:S02]  /*5270*/  SHF.R.U32.HI R22, RZ, R93, R22 ;  /* 0x0000005dff167219 */ /* 0x000fe40000011616 */
[----:B------:R-:W-:Y:S01]  /*5280*/  SEL R3, R98, R23, !P0 ;  /* 0x0000001762037207 */ /* 0x000fe20004000000 */
[----:B------:R-:W-:Y:S01]  /*5290*/  IMAD.HI.U32 R26, R45, R92, RZ ;  /* 0x0000005c2d1a7227 */ /* 0x000fe200078e00ff */
[----:B------:R-:W-:Y:S03]  /*52a0*/  SEL R7, R99, R22, !P3 ;  /* 0x0000001663077207 */ /* 0x000fe60005800000 */
[-C--:B------:R-:W-:Y:S01]  /*52b0*/  IMAD.HI.U32 R22, R3, R36.reuse, RZ ;  /* 0x0000002403167227 */ /* 0x080fe200078e00ff */
[----:B------:R-:W-:Y:S03]  /*52c0*/  SHF.R.U32.HI R26, RZ, R93, R26 ;  /* 0x0000005dff1a7219 */ /* 0x000fe6000001161a */
[----:B------:R-:W-:Y:S01]  /*52d0*/  IMAD.HI.U32 R24, R7, R36, RZ ;  /* 0x0000002407187227 */ /* 0x000fe200078e00ff */
[----:B------:R-:W-:Y:S02]  /*52e0*/  @P2 SHF.R.U32.HI R3, RZ, R37, R22 ;  /* 0x00000025ff032219 */ /* 0x000fe40000011616 */
[----:B------:R-:W-:Y:S02]  /*52f0*/  SHF.R.U32.HI R22, RZ, R97, R28 ;  /* 0x00000061ff167219 */ /* 0x000fe4000001161c */
[----:B------:R-:W-:Y:S01]  /*5300*/  @P2 SHF.R.U32.HI R7, RZ, R37, R24 ;  /* 0x00000025ff072219 */ /* 0x000fe20000011618 */
[C---:B------:R-:W-:Y:S01]  /*5310*/  IMAD R2, R40.reuse, R3, RZ ;  /* 0x0000000328027224 */ /* 0x040fe200078e02ff */
[----:B------:R-:W-:Y:S02]  /*5320*/  SEL R5, R43, R22, !P0 ;  /* 0x000000162b057207 */ /* 0x000fe40004000000 */
[----:B------:R-:W-:Y:S01]  /*5330*/  SEL R3, R45, R26, !P3 ;  /* 0x0000001a2d037207 */ /* 0x000fe20005800000 */
[----:B------:R-:W-:Y:S01]  /*5340*/  IMAD R4, R40, R7, RZ ;  /* 0x0000000728047224 */ /* 0x000fe200078e02ff */
[C---:B------:R-:W-:Y:S01]  /*5350*/  ISETP.GE.AND P0, PT, R5.reuse, R2, PT ;  /* 0x000000020500720c */ /* 0x040fe20003f06270 */
[----:B------:R-:W-:Y:S03]  /*5360*/  IMAD.HI.U32 R6, R5, R36, RZ ;  /* 0x0000002405067227 */ /* 0x000fe600078e00ff */
[----:B------:R-:W-:Y:S01]  /*5370*/  ISETP.GE.OR P0, PT, R3, R4, P0 ;  /* 0x000000040300720c */ /* 0x000fe20000706670 */
[----:B------:R-:W-:Y:S01]  /*5380*/  IMAD.MOV R4, RZ, RZ, -R3 ;  /* 0x000000ffff047224 */ /* 0x000fe200078e0a03 */
[-C--:B------:R-:W-:Y:S03]  /*5390*/  SHF.R.U32.HI R6, RZ, R37.reuse, R6 ;  /* 0x00000025ff067219 */ /* 0x080fe60000011606 */
[----:B------:R-:W-:Y:S01]  /*53a0*/  IMAD R45, R42, R4, R45 ;  /* 0x000000042a2d7224 */ /* 0x000fe200078e022d */
[----:B------:R-:W-:Y:S05]  /*53b0*/  SEL R15, R5, R6, !P2 ;  /* 0x00000006050f7207 */ /* 0x000fea0005000000 */
[----:B------:R-:W-:Y:S02]  /*53c0*/  IMAD.MOV R6, RZ, RZ, -R15 ;  /* 0x000000ffff067224 */ /* 0x000fe400078e0a0f */
[C---:B------:R-:W-:Y:S04]  /*53d0*/  @!P0 IMAD.HI.U32 R2, R3.reuse, R36, RZ ;  /* 0x0000002403028227 */ /* 0x040fe800078e00ff */
[----:B------:R-:W-:Y:S01]  /*53e0*/  IMAD R6, R40, R6, R5 ;  /* 0x0000000628067224 */ /* 0x000fe200078e0205 */
[----:B------:R-:W-:Y:S04]  /*53f0*/  @!P0 SHF.R.U32.HI R2, RZ, R37, R2 ;  /* 0x00000025ff028219 */ /* 0x000fe80000011602 */
[----:B------:R-:W-:Y:S02]  /*5400*/  @!P0 SEL R0, R3, R2, !P2 ;  /* 0x0000000203008207 */ /* 0x000fe40005000000 */
[----:B------:R-:W-:Y:S02]  /*5410*/  IADD3 R2, PT, PT, -R5, RZ, RZ ;  /* 0x000000ff05027210 */ /* 0x000fe40007ffe1ff */
[----:B------:R-:W-:Y:S01]  /*5420*/  @!P0 IADD3 R8, PT, PT, R15, -R0, RZ ;  /* 0x800000000f088210 */ /* 0x000fe20007ffe0ff */
[----:B------:R-:W-:Y:S02]  /*5430*/  @!P0 IMAD R0, R7, R6, R0 ;  /* 0x0000000607008224 */ /* 0x000fe400078e0200 */
[----:B------:R-:W-:Y:S02]  /*5440*/  IMAD R43, R38, R2, R43 ;  /* 0x00000002262b7224 */ /* 0x000fe400078e022b */
[----:B------:R-:W-:Y:S02]  /*5450*/  @!P0 IMAD R5, R8, R40, R3 ;  /* 0x0000002808058224 */ /* 0x000fe400078e0203 */
[----:B------:R-:W-:Y:S04]  /*5460*/  @!P0 IMAD.MOV.U32 R3, RZ, RZ, R0 ;  /* 0x000000ffff038224 */ /* 0x000fe800078e0000 */
[----:B------:R-:W-:Y:S02]  /*5470*/  IMAD R45, R3, R42, R45 ;  /* 0x0000002a032d7224 */ /* 0x000fe400078e022d */
[----:B------:R-:W-:Y:S07]  /*5480*/  IMAD R43, R5, R38, R43 ;  /* 0x00000026052b7224 */ /* 0x000fee00078e022b */
.L_x_98:
[----:B-1----:R-:W-:Y:S01]  /*5490*/  @!P1 ISETP.NE.AND P0, PT, R10, 0x1, PT ;  /* 0x000000010a00980c */ /* 0x002fe20003f05270 */
[----:B------:R-:W-:Y:S01]  /*54a0*/  @!P1 IMAD.HI.U32 R0, R45, R12, RZ ;  /* 0x0000000c2d009227 */ /* 0x000fe200078e00ff */
[----:B------:R-:W-:Y:S01]  /*54b0*/  @!P1 ISETP.NE.AND P2, PT, R9, 0x1, PT ;  /* 0x000000010900980c */ /* 0x000fe20003f45270 */
[----:B------:R-:W-:Y:S01]  /*54c0*/  ULOP3.LUT UP0, URZ, UR48, 0x90, URZ, 0xc0, !UPT ;  /* 0x0000009030ff7892 */ /* 0x000fe2000f80c0ff */
[----:B------:R-:W-:Y:S01]  /*54d0*/  R2UR UR42, R21 ;  /* 0x00000000152a72ca */ /* 0x000fe200000e0000 */
[----:B------:R-:W-:Y:S01]  /*54e0*/  @!P1 IMAD.HI.U32 R3, R43, R11, RZ ;  /* 0x0000000b2b039227 */ /* 0x000fe200078e00ff */
[----:B------:R-:W-:Y:S02]  /*54f0*/  @!P1 SHF.R.U32.HI R0, RZ, R13, R0 ;  /* 0x0000000dff009219 */ /* 0x000fe40000011600 */
[----:B------:R-:W-:Y:S01]  /*5500*/  R2UR UR41, R20 ;  /* 0x00000000142972ca */ /* 0x000fe200000e0000 */
[----:B------:R-:W-:Y:S01]  /*5510*/  VIADD R112, R112, 0x1 ;  /* 0x0000000170707836 */ /* 0x000fe20000000000 */
[----:B------:R-:W-:Y:S02]  /*5520*/  @!P1 SHF.R.U32.HI R2, RZ, R14, R3 ;  /* 0x0000000eff029219 */ /* 0x000fe40000011603 */
[----:B------:R-:W-:Y:S02]  /*5530*/  @!P1 SEL R3, R45, R0, !P2 ;  /* 0x000000002d039207 */ /* 0x000fe40005000000 */
[----:B------:R-:W-:Y:S02]  /*5540*/  @!P1 SEL R2, R43, R2, !P0 ;  /* 0x000000022b029207 */ /* 0x000fe40004000000 */
[----:B------:R-:W-:Y:S01]  /*5550*/  @P4 SHF.R.U32.HI R103, RZ, 0x10, R17 ;  /* 0x00000010ff674819 */ /* 0x000fe20000011611 */
[----:B------:R-:W-:Y:S02]  /*5560*/  USHF.L.U32 UR42, UR42, 0x6, URZ ;  /* 0x000000062a2a7899 */ /* 0x000fe400080006ff */
[----:B------:R-:W-:Y:S02]  /*5570*/  @!P1 IMAD.IADD R0, R2, 0x1, -R3 ;  /* 0x0000000102009824 */ /* 0x000fe400078e0a03 */
[----:B------:R-:W-:Y:S01]  /*5580*/  @!P1 IMAD.IADD R2, R3, 0x1, -R2 ;  /* 0x0000000103029824 */ /* 0x000fe200078e0a02 */
[----:B------:R-:W-:Y:S01]  /*5590*/  USHF.L.U32 UR41, UR41, 0x7, URZ ;  /* 0x0000000729297899 */ /* 0x000fe200080006ff */
[----:B------:R-:W-:Y:S02]  /*55a0*/  @!P1 IMAD R45, R0, R9, R45 ;  /* 0x00000009002d9224 */ /* 0x000fe400078e022d */
[----:B------:R-:W-:Y:S01]  /*55b0*/  @!P1 IMAD R43, R2, R10, R43 ;  /* 0x0000000a022b9224 */ /* 0x000fe200078e022b */
[----:B------:R-:W-:Y:S08]  /*55c0*/  BRA.U !UP0, `(.L_x_99) ;  /* 0x0000000108407547 */ /* 0x000ff0000b800000 */
[----:B------:R-:W1:Y:S01]  /*55d0*/  LDCU.64 UR8, c[0x4][0x80] ;  /* 0x01001000ff0877ac */ /* 0x000e620008000a00 */
[----:B------:R-:W-:Y:S01]  /*55e0*/  MOV R3, 0x0 ;  /* 0x0000000000037802 */ /* 0x000fe20000000f00 */
[----:B------:R-:W-:Y:S02]  /*55f0*/  HFMA2 R12, -RZ, RZ, 0, 5.9604644775390625e-08 ;  /* 0x00000001ff0c7431 */ /* 0x000fe400000001ff */
[----:B------:R-:W-:Y:S02]  /*5600*/  IMAD.MOV.U32 R8, RZ, RZ, 0x70 ;  /* 0x00000070ff087424 */ /* 0x000fe400078e00ff */
[----:B------:R-:W-:Y:S01]  /*5610*/  IMAD.MOV.U32 R13, RZ, RZ, RZ ;  /* 0x000000ffff0d7224 */ /* 0x000fe200078e00ff */
[----:B------:R-:W2:Y:S01]  /*5620*/  LDCU.64 UR6, c[0x4][0x88] ;  /* 0x01001100ff0677ac */ /* 0x000ea20008000a00 */
[----:B------:R-:W3:Y:S01]  /*5630*/  LDC.64 R2, c[0x4][R3] ;  /* 0x0100000003027b82 */ /* 0x000ee20000000a00 */
[----:B------:R-:W4:Y:S01]  /*5640*/  LDCU.64 UR4, c[0x4][0x8] ;  /* 0x01000100ff0477ac */ /* 0x000f220008000a00 */
[----:B-1----:R-:W-:Y:S01]  /*5650*/  MOV R5, UR9 ;  /* 0x0000000900057c02 */ /* 0x002fe20008000f00 */
[----:B------:R-:W-:Y:S01]  /*5660*/  IMAD.U32 R4, RZ, RZ, UR8 ;  /* 0x00000008ff047e24 */ /* 0x000fe2000f8e00ff */
[----:B--2---:R-:W-:Y:S01]  /*5670*/  MOV R7, UR7 ;  /* 0x0000000700077c02 */ /* 0x004fe20008000f00 */
[----:B------:R-:W-:Y:S01]  /*5680*/  IMAD.U32 R6, RZ, RZ, UR6 ;  /* 0x00000006ff067e24 */ /* 0x000fe2000f8e00ff */
[----:B----4-:R-:W-:Y:S01]  /*5690*/  MOV R11, UR5 ;  /* 0x00000005000b7c02 */ /* 0x010fe20008000f00 */
[----:B------:R-:W-:Y:S02]  /*56a0*/  IMAD.U32 R10, RZ, RZ, UR4 ;  /* 0x00000004ff0a7e24 */ /* 0x000fe4000f8e00ff */
[----:B------:R-:W-:Y:S07]  /*56b0*/  LEPC R20, `(.L_x_99) ;  /* 0x000000001014794e */ /* 0x000fee0000000000 */
[----:B---3-5:R-:W-:Y:S05]  /*56c0*/  CALL.ABS.NOINC R2 ;  /* 0x0000000002007343 */ /* 0x028fea0003c00000 */
.L_x_99:
[----:B------:R-:W-:Y:S01]  /*56d0*/  LOP3.LUT P0, RZ, R108, 0x90, RZ, 0xc0, !PT ;  /* 0x000000906cff7812 */ /* 0x000fe2000780c0ff */
[----:B------:R-:W-:Y:S11]  /*56e0*/  BSSY.RECONVERGENT B6, `(.L_x_100) ;  /* 0x0000013000067945 */ /* 0x000ff60003800200 */
[----:B------:R-:W-:Y:S01]  /*56f0*/  @!UPT UIADD3 URZ, UPT, UPT, URZ, URZ, URZ ;  /* 0x000000fffffff290 */ /* 0x000fe2000fffe0ff */
[----:B------:R-:W-:Y:S05]  /*5700*/  @!P0 BRA `(.L_x_101) ;  /* 0x0000000000408947 */ /* 0x000fea0003800000 */
        /* <DEDUP_REMOVED lines=16> */
.L_x_101:
[----:B------:R-:W-:Y:S05]  /*5810*/  BSYNC.RECONVERGENT B6 ;  /* 0x0000000000067941 */ /* 0x000fea0003800200 */
.L_x_100:
[----:B------:R-:W-:Y:S01]  /*5820*/  ISETP.NE.U32.AND P4, PT, R90, RZ, PT ;  /* 0x000000ff5a00720c */ /* 0x000fe20003f85070 */
[----:B------:R-:W-:Y:S01]  /*5830*/  UISETP.NE.AND UP2, UPT, UR50, URZ, UPT ;  /* 0x000000ff3200728c */ /* 0x000fe2000bf45270 */
[----:B------:R-:W-:Y:S01]  /*5840*/  ISETP.NE.U32.AND P3, PT, RZ, UR38, PT ;  /* 0x00000026ff007c0c */ /* 0x000fe2000bf65070 */
[----:B------:R-:W-:Y:S01]  /*5850*/  UISETP.NE.U32.AND UP1, UPT, UR44, URZ, UPT ;  /* 0x000000ff2c00728c */ /* 0x000fe2000bf25070 */
[----:B------:R-:W-:Y:S01]  /*5860*/  ISETP.NE.AND.EX P4, PT, R91, RZ, PT, P4 ;  /* 0x000000ff5b00720c */ /* 0x000fe20003f85340 */
[----:B------:R-:W-:Y:S01]  /*5870*/  UPLOP3.LUT UP0, UPT, UPT, UPT, UPT, 0x40, 0x4 ;  /* 0x000000000004789c */ /* 0x000fe20003f0e870 */
[----:B------:R-:W-:Y:S01]  /*5880*/  ISETP.NE.AND.EX P3, PT, RZ, UR39, PT, P3 ;  /* 0x00000027ff007c0c */ /* 0x000fe2000bf65330 */
[----:B------:R-:W-:Y:S01]  /*5890*/  UISETP.NE.AND.EX UP1, UPT, UR45, URZ, UPT, UP1 ;  /* 0x000000ff2d00728c */ /* 0x000fe2000bf25310 */
[----:B------:R-:W-:Y:S04]  /*58a0*/  PLOP3.LUT P1, PT, PT, PT, UP2, 0x80, 0x8 ;  /* 0x000000000008781c */ /* 0x000fe80003f2f028 */
[----:B------:R-:W-:Y:S06]  /*58b0*/  @UP2 UPLOP3.LUT UP0, UPT, UPT, UPT, UP1, 0x80, 0x8 ;  /* 0x000000000008289c */ /* 0x000fec0003f0f010 */
[----:B------:R-:W-:Y:S01]  /*58c0*/  PLOP3.LUT P0, PT, PT, PT, UP0, 0x80, 0x8 ;  /* 0x000000000008781c */ /* 0x000fe20003f0f008 */
[----:B------:R-:W-:Y:S01]  /*58d0*/  @!UPT UIADD3 URZ, UPT, UPT, URZ, URZ, URZ ;  /* 0x000000fffffff290 */ /* 0x000fe2000fffe0ff */
[----:B------:R-:W-:Y:S11]  /*58e0*/  BRA.U !UP1, `(.L_x_102) ;  /* 0x0000000109387547 */ /* 0x000ff6000b800000 */
[----:B------:R-:W-:Y:S01]  /*58f0*/  UISETP.NE.U32.AND UP0, UPT, UR38, URZ, UPT ;  /* 0x000000ff2600728c */ /* 0x000fe2000bf05070 */
[----:B------:R-:W-:Y:S02]  /*5900*/  HFMA2 R0, -RZ, RZ, 0, 5.9604644775390625e-08 ;  /* 0x00000001ff007431 */ /* 0x000fe400000001ff */
[----:B------:R-:W-:Y:S01]  /*5910*/  IMAD.MOV.U32 R95, RZ, RZ, 0x1 ;  /* 0x00000001ff5f7424 */ /* 0x000fe200078e00ff */
[----:B------:R-:W-:Y:S06]  /*5920*/  UISETP.NE.AND.EX UP0, UPT, UR39, URZ, UPT, UP0 ;  /* 0x000000ff2700728c */ /* 0x000fec000bf05300 */
[----:B------:R-:W-:Y:S05]  /*5930*/  PLOP3.LUT P2, PT, PT, PT, UP0, 0x80, 0x8 ;  /* 0x000000000008781c */ /* 0x000fea0003f4f008 */
[----:B------:R-:W1:Y:S01]  /*5940*/  @UP0 LDCU.64 UR6, c[0x0][0x888] ;  /* 0x00011100ff0607ac */ /* 0x000e620008000a00 */
[----:B------:R-:W-:Y:S07]  /*5950*/  @UP0 UIMAD UR4, UR36, UR44, URZ ;  /* 0x0000002c240402a4 */ /* 0x000fee000f8e02ff */
[----:B------:R-:W-:Y:S01]  /*5960*/  @!P2 PRMT R95, R0, 0x7610, R95 ;  /* 0x00007610005fa816 */ /* 0x000fe2000000005f */
[----:B-1----:R-:W-:Y:S03]  /*5970*/  @UP0 UIMAD.WIDE UR6, UR4, 0x4, UR6 ;  /* 0x00000004040608a5 */ /* 0x002fe6000f8e0206 */
[----:B------:R-:W1:Y:S03]  /*5980*/  @!UP0 LDCU UR4, c[0x0][0x880] ;  /* 0x00011000ff0487ac */ /* 0x000e660008000800 */
[----:B------:R-:W-:Y:S01]  /*5990*/  IMAD.U32 R2, RZ, RZ, UR6 ;  /* 0x00000006ff027e24 */ /* 0x000fe2000f8e00ff */
[----:B------:R-:W-:Y:S05]  /*59a0*/  MOV R3, UR7 ;  /* 0x0000000700037c02 */ /* 0x000fea0008000f00 */
[----:B-----5:R2:W5:Y:S02]  /*59b0*/  @P2 LDG.E R49, desc[UR46][R2.64] ;  /* 0x0000002e02312981 */ /* 0x020564000c1e1900 */
[----:B-12---:R-:W-:Y:S02]  /*59c0*/  @!P2 IMAD.U32 R49, RZ, RZ, UR4 ;  /* 0x00000004ff31ae24 */ /* 0x006fe4000f8e00ff */
.L_x_102:
[----:B------:R-:W-:Y:S05]  /*59d0*/  @!P4 BRA `(.L_x_103) ;  /* 0x000000000020c947 */ /* 0x000fea0003800000 */
[----:B------:R-:W-:Y:S04]  /*59e0*/  ISETP.NE.U32.AND P2, PT, R88, RZ, PT ;  /* 0x000000ff5800720c */ /* 0x000fe80003f45070 */
[----:B------:R-:W-:Y:S11]  /*59f0*/  ISETP.NE.AND.EX P2, PT, R89, RZ, PT, P2 ;  /* 0x000000ff5900720c */ /* 0x000ff60003f45320 */
[----:B------:R-:W-:Y:S02]  /*5a00*/  @!UPT UIADD3 URZ, UPT, UPT, URZ, URZ, URZ ;  /* 0x000000fffffff290 */ /* 0x000fe4000fffe0ff */
[----:B------:R-:W1:Y:S01]  /*5a10*/  @P2 LDC.64 R2, c[0x0][0x8a8] ;  /* 0x00022a00ff022b82 */ /* 0x000e620000000a00 */
[----:B------:R-:W-:Y:S04]  /*5a20*/  @P2 IMAD R0, R90, UR36, RZ ;  /* 0x000000245a002c24 */ /* 0x000fe8000f8e02ff */
[----:B-1----:R-:W-:Y:S05]  /*5a30*/  @P2 IMAD.WIDE R2, R0, 0x4, R2 ;  /* 0x0000000400022825 */ /* 0x002fea00078e0202 */
[----:B-----5:R1:W5:Y:S02]  /*5a40*/  @P2 LDG.E R46, desc[UR46][R2.64] ;  /* 0x0000002e022e2981 */ /* 0x020364000c1e1900 */
[----:B-1----:R-:W2:Y:S02]  /*5a50*/  @!P2 LDC R46, c[0x0][0x8a0] ;  /* 0x00022800ff2eab82 */ /* 0x002ea40000000800 */
.L_x_103:
[----:B-----5:R-:W-:Y:S01]  /*5a60*/  FSETP.NEU.AND P2, PT, R49, RZ, PT ;  /* 0x000000ff3100720b */ /* 0x020fe20003f4d000 */
[----:B------:R-:W-:Y:S01]  /*5a70*/  BSSY B1, `(.L_x_104) ;  /* 0x0000041000017945 */ /* 0x000fe20003800000 */
[----:B------:R-:W-:Y:S01]  /*5a80*/  SEL R5, RZ, 0xffffffff, P3 ;  /* 0xffffffffff057807 */ /* 0x000fe20001800000 */
[----:B------:R-:W-:Y:S01]  /*5a90*/  IMAD.MOV.U32 R114, RZ, RZ, 0x1 ;  /* 0x00000001ff727424 */ /* 0x000fe200078e00ff */
[----:B------:R-:W-:Y:S01]  /*5aa0*/  LOP3.LUT P3, RZ, R95, 0xff, RZ, 0xc0, !PT ;  /* 0x000000ff5fff7812 */ /* 0x000fe2000786c0ff */
[C---:B------:R-:W-:Y:S01]  /*5ab0*/  IMAD R48, R44.reuse, 0x40, R47 ;  /* 0x000000402c307824 */ /* 0x040fe200078e022f */
[----:B------:R-:W-:Y:S02]  /*5ac0*/  @P1 SEL R0, RZ, 0xffffffff, P2 ;  /* 0xffffffffff001807 */ /* 0x000fe40001000000 */
[----:B------:R-:W-:Y:S02]  /*5ad0*/  CS2R R86, SRZ ;  /* 0x0000000000567805 */ /* 0x000fe4000001ff00 */
[----:B------:R-:W-:Y:S02]  /*5ae0*/  LEA R3, R105, UR49, 0x3 ;  /* 0x0000003169037c11 */ /* 0x000fe4000f8e18ff */
[----:B------:R-:W-:Y:S02]  /*5af0*/  CS2R R84, SRZ ;  /* 0x0000000000547805 */ /* 0x000fe4000001ff00 */
[----:B------:R-:W-:Y:S02]  /*5b00*/  @P0 SEL R0, R5, R0, !P3 ;  /* 0x0000000005000207 */ /* 0x000fe40005800000 */
[----:B------:R-:W-:Y:S02]  /*5b10*/  CS2R R82, SRZ ;  /* 0x0000000000527805 */ /* 0x000fe4000001ff00 */
[----:B------:R-:W-:Y:S02]  /*5b20*/  LEA R111, R44, UR49, 0x3 ;  /* 0x000000312c6f7c11 */ /* 0x000fe4000f8e18ff */
[----:B------:R-:W-:Y:S02]  /*5b30*/  CS2R R80, SRZ ;  /* 0x0000000000507805 */ /* 0x000fe4000001ff00 */
[----:B------:R-:W-:Y:S02]  /*5b40*/  @P1 LOP3.LUT R0, R0, 0x1, RZ, 0xc0, !PT ;  /* 0x0000000100001812 */ /* 0x000fe400078ec0ff */
[----:B------:R-:W-:Y:S02]  /*5b50*/  SHF.L.U32 R4, R107, 0x1f, RZ ;  /* 0x0000001f6b047819 */ /* 0x000fe400000006ff */
[----:B------:R-:W-:Y:S02]  /*5b60*/  ISETP.NE.U32.OR P5, PT, R0, 0x1, !P1 ;  /* 0x000000010000780c */ /* 0x000fe40004fa5470 */
[----:B------:R-:W-:Y:S02]  /*5b70*/  SEL R0, RZ, 0xffffffff, P2 ;  /* 0xffffffffff007807 */ /* 0x000fe40001000000 */
[----:B------:R-:W-:Y:S02]  /*5b80*/  PLOP3.LUT P2, PT, PT, PT, UP1, 0x80, 0x8 ;  /* 0x000000000008781c */ /* 0x000fe40003f4f018 */
[----:B------:R-:W-:Y:S07]  /*5b90*/  P2R R113, PR, RZ, 0x20 ;  /* 0x00000020ff717803 */ /* 0x000fee0000000000 */
[----:B------:R-:W-:Y:S04]  /*5ba0*/  @P5 SHF.L.U32 R2, R104, 0x1f, RZ ;  /* 0x0000001f68025819 */ /* 0x000fe800000006ff */
[----:B------:R-:W1:Y:S01]  /*5bb0*/  @P5 SYNCS.PHASECHK.TRANS64.TRYWAIT P1, [R3+URZ+0x40], R2 ;  /* 0x00004002030055a7 */ /* 0x000e6200080211ff */
[----:B------:R-:W-:Y:S04]  /*5bc0*/  @P2 SEL R0, R5, R0, !P3 ;  /* 0x0000000005002207 */ /* 0x000fe80005800000 */
[----:B------:R-:W-:Y:S04]  /*5bd0*/  LOP3.LUT R0, R0, 0x1, RZ, 0xc0, !PT ;  /* 0x0000000100007812 */ /* 0x000fe800078ec0ff */
[----:B------:R-:W-:Y:S04]  /*5be0*/  ISETP.NE.U32.AND P4, PT, R0, 0x1, PT ;  /* 0x000000010000780c */ /* 0x000fe80003f85070 */
[----:B------:R-:W-:Y:S01]  /*5bf0*/  P2R R115, PR, RZ, 0x10 ;  /* 0x00000010ff737803 */ /* 0x000fe20000000000 */
[----:B------:R3:W4:Y:S01]  /*5c00*/  SYNCS.PHASECHK.TRANS64.TRYWAIT P0, [R111+URZ+0x90], R4 ;  /* 0x000090046f0075a7 */ /* 0x00072200080011ff */
[----:B-1----:R-:W-:Y:S01]  /*5c10*/  @P5 SEL R114, RZ, 0x1, !P1 ;  /* 0x00000001ff725807 */ /* 0x002fe20004800000 */
[----:B---3--:R-:W-:Y:S06]  /*5c20*/  @!P5 BRA `(.L_x_105) ;  /* 0x000000000094d947 */ /* 0x008fec0003800000 */
[----:B------:R-:W-:Y:S01]  /*5c30*/  @P4 IMAD R5, R105, 0x1000, R100 ;  /* 0x0000100069054824 */ /* 0x000fe200078e0264 */
[----:B------:R-:W-:Y:S01]  /*5c40*/  LOP3.LUT P5, RZ, R101, 0x80, RZ, 0xc0, !PT ;  /* 0x0000008065ff7812 */ /* 0x000fe200078ac0ff */
[----:B------:R-:W-:Y:S01]  /*5c50*/  BSSY B0, `(.L_x_106) ;  /* 0x0000010000007945 */ /* 0x000fe20003800000 */
[----:B------:R-:W-:Y:S01]  /*5c60*/  ISETP.NE.AND P2, PT, R114, RZ, PT ;  /* 0x000000ff7200720c */ /* 0x000fe20003f45270 */
[----:B------:R-:W-:Y:S01]  /*5c70*/  @P4 VIADD R2, R5, UR49 ;  /* 0x0000003105024c36 */ /* 0x000fe20008000000 */
[----:B------:R-:W-:Y:S02]  /*5c80*/  PLOP3.LUT P1, PT, PT, PT, PT, 0x8, 0x80 ;  /* 0x000000000080781c */ /* 0x000fe40003f2e170 */
[----:B------:R-:W-:Y:S02]  /*5c90*/  CS2R R82, SRZ ;  /* 0x0000000000527805 */ /* 0x000fe4000001ff00 */
[----:B------:R-:W-:Y:S01]  /*5ca0*/  @P4 PLOP3.LUT P1, PT, P5, PT, PT, 0x80, 0x8 ;  /* 0x000000000008481c */ /* 0x000fe20002f2f070 */
[C---:B------:R-:W-:Y:S01]  /*5cb0*/  @P4 VIADD R0, R2.reuse, 0x200 ;  /* 0x0000020002004836 */ /* 0x040fe20000000000 */
[----:B------:R-:W-:Y:S01]  /*5cc0*/  CS2R R80, SRZ ;  /* 0x0000000000507805 */ /* 0x000fe2000001ff00 */
[----:B------:R-:W-:Y:S01]  /*5cd0*/  @P4 VIADD R2, R2, 0x210 ;  /* 0x0000021002024836 */ /* 0x000fe20000000000 */
[----:B------:R-:W-:Y:S02]  /*5ce0*/  CS2R R86, SRZ ;  /* 0x0000000000567805 */ /* 0x000fe4000001ff00 */
[----:B------:R-:W-:Y:S07]  /*5cf0*/  CS2R R84, SRZ ;  /* 0x0000000000547805 */ /* 0x000fee000001ff00 */
[----:B------:R-:W-:Y:S01]  /*5d00*/  @P1 VIADD R2, R0, 0xfffffff0 ;  /* 0xfffffff000021836 */ /* 0x000fe20000000000 */
[----:B------:R-:W-:Y:S06]  /*5d10*/  @P2 BRA `(.L_x_107) ;  /* 0x00000000000c2947 */ /* 0x000fec0003800000 */
[----:B------:R-:W-:Y:S04]  /*5d20*/  SHF.L.U32 R0, R104, 0x1f, RZ ;  /* 0x0000001f68007819 */ /* 0x000fe800000006ff */
[----:B------:R-:W1:Y:S02]  /*5d30*/  SYNCS.PHASECHK.TRANS64.TRYWAIT P1, [R3+URZ+0x40], R0 ;  /* 0x00004000030075a7 */ /* 0x000e6400080211ff */
[----:B-1----:R-:W-:Y:S05]  /*5d40*/  @!P1 BRA `(.L_x_108) ;  /* 0x0000002400609947 */ /* 0x002fea0003800000 */
.L_x_107:
[----:B------:R-:W-:Y:S05]  /*5d50*/  BSYNC B0 ;  /* 0x0000000000007941 */ /* 0x000fea0003800000 */
.L_x_106:
[----:B------:R-:W-:Y:S01]  /*5d60*/  ISETP.NE.AND P1, PT, R115, RZ, PT ;  /* 0x000000ff7300720c */ /* 0x000fe20003f25270 */
[----:B-1----:R-:W-:Y:S02]  /*5d70*/  VIADD R3, R3, 0x50 ;  /* 0x0000005003037836 */ /* 0x002fe40000000000 */
[----:B------:R-:W-:Y:S02]  /*5d80*/  IMAD.U32 R0, RZ, RZ, UR37 ;  /* 0x00000025ff007e24 */ /* 0x000fe4000f8e00ff */
[----:B------:R-:W-:Y:S03]  /*5d90*/  VIADD R105, R105, 0x1 ;  /* 0x0000000169697836 */ /* 0x000fe60000000000 */
[----:B------:R-:W-:Y:S05]  /*5da0*/  PRMT R0, R0, 0x654, R3 ;  /* 0x0000065400007816 */ /* 0x000fea0000000003 */
[----:B------:R1:W3:Y:S04]  /*5db0*/  @P1 LDS.128 R80, [R5+UR49+0x200] ;  /* 0x0002003105501984 */ /* 0x0002e80008000c00 */
[----:B------:R1:W1:Y:S01]  /*5dc0*/  @P1 LDS.128 R84, [R2] ;  /* 0x0000000002541984 */ /* 0x0002620000000c00 */
[C---:B------:R-:W-:Y:S01]  /*5dd0*/  ISETP.NE.AND P1, PT, R105.reuse, 0x2, PT ;  /* 0x000000026900780c */ /* 0x040fe20003f25270 */
[----:B------:R-:W-:Y:S01]  /*5de0*/  @!PT LDS RZ, [RZ] ;  /* 0x00000000fffff984 */ /* 0x000fe20000000800 */
[----:B------:R-:W-:Y:S01]  /*5df0*/  @!PT LDS RZ, [RZ] ;  /* 0x00000000fffff984 */ /* 0x000fe20000000800 */
[----:B------:R-:W-:Y:S01]  /*5e00*/  @!PT LDS RZ, [RZ] ;  /* 0x00000000fffff984 */ /* 0x000fe20000000800 */
[----:B------:R-:W-:Y:S01]  /*5e10*/  @!PT LDS RZ, [RZ] ;  /* 0x00000000fffff984 */ /* 0x000fe20000000800 */
[----:B------:R5:W-:Y:S06]  /*5e20*/  MEMBAR.ALL.CTA ;  /* 0x0000000000007992 */ /* 0x000bec0000008000 */
[----:B-----5:R-:W5:Y:S01]  /*5e30*/  FENCE.VIEW.ASYNC.S ;  /* 0x00000000000073c6 */ /* 0x020f620000000000 */
[----:B------:R-:W-:Y:S02]  /*5e40*/  SEL R3, RZ, 0x1, P1 ;  /* 0x00000001ff037807 */ /* 0x000fe40000800000 */
[----:B------:R-:W-:Y:S02]  /*5e50*/  SEL R105, R105, RZ, P1 ;  /* 0x000000ff69697207 */ /* 0x000fe40000800000 */
[----:B------:R-:W-:Y:S01]  /*5e60*/  LOP3.LUT R104, R104, R3, RZ, 0x3c, !PT ;  /* 0x0000000368687212 */ /* 0x000fe200078e3cff */
[----:B-----5:R1:W-:Y:S06]  /*5e70*/  SYNCS.ARRIVE.TRANS64.RED.A1T0 RZ, [R0+URZ], RZ ;  /* 0x000000ff00ff79a7 */ /* 0x0203ec00081004ff */
.L_x_105:
[----:B------:R-:W-:Y:S05]  /*5e80*/  BSYNC B1 ;  /* 0x0000000000017941 */ /* 0x000fea0003800000 */
.L_x_104:
[----:B------:R-:W-:Y:S04]  /*5e90*/  SHF.R.U32.HI R3, RZ, 0x15, R48 ;  /* 0x00000015ff037819 */ /* 0x000fe80000011630 */
[----:B------:R-:W-:Y:S01]  /*5ea0*/  LOP3.LUT P1, RZ, R3, 0x3, R102, 0x48, !PT ;  /* 0x0000000303ff7812 */ /* 0x000fe20007824866 */
[----:B------:R-:W-:Y:S01]  /*5eb0*/  @!UPT UIADD3 URZ, UPT, UPT, URZ, URZ, URZ ;  /* 0x000000fffffff290 */ /* 0x000fe2000fffe0ff */
[----:B----4-:R-:W-:Y:S11]  /*5ec0*/  @P0 BRA `(.L_x_109) ;  /* 0x0000000000080947 */ /* 0x010ff60003800000 */
[----:B------:R-:W4:Y:S02]  /*5ed0*/  SYNCS.PHASECHK.TRANS64.TRYWAIT P0, [R111+URZ+0x90], R4 ;  /* 0x000090046f0075a7 */ /* 0x000f2400080011ff */
[----:B----4-:R-:W-:Y:S05]  /*5ee0*/  @!P0 BRA `(.L_x_110) ;  /* 0x00000024000c8947 */ /* 0x010fea0003800000 */
.L_x_109:
[----:B------:R-:W-:Y:S05]  /*5ef0*/  @!P1 BRA `(.L_x_111) ;  /* 0x0000000000409947 */ /* 0x000fea0003800000 */
[----:B------:R-:W5:Y:S01]  /*5f00*/  LDCU.64 UR8, c[0x4][0x70] ;  /* 0x01000e00ff0877ac */ /* 0x000f620008000a00 */
[----:B------:R-:W-:Y:S01]  /*5f10*/  MOV R3, 0x0 ;  /* 0x0000000000037802 */ /* 0x000fe20000000f00 */
[----:B------:R-:W-:Y:S02]  /*5f20*/  HFMA2 R12, -RZ, RZ, 0, 5.9604644775390625e-08 ;  /* 0x00000001ff0c7431 */ /* 0x000fe400000001ff */
[----:B------:R-:W-:Y:S02]  /*5f30*/  IMAD.MOV.U32 R8, RZ, RZ, 0x192 ;  /* 0x00000192ff087424 */ /* 0x000fe400078e00ff */
[----:B------:R-:W-:Y:S01]  /*5f40*/  IMAD.MOV.U32 R13, RZ, RZ, RZ ;  /* 0x000000ffff0d7224 */ /* 0x000fe200078e00ff */
[----:B------:R-:W2:Y:S01]  /*5f50*/  LDCU.64 UR6, c[0x4][0x78] ;  /* 0x01000f00ff0677ac */ /* 0x000ea20008000a00 */
[----:B-1----:R-:W1:Y:S01]  /*5f60*/  LDC.64 R2, c[0x4][R3] ;  /* 0x0100000003027b82 */ /* 0x002e620000000a00 */
[----:B------:R-:W3:Y:S01]  /*5f70*/  LDCU.64 UR4, c[0x4][0x10] ;  /* 0x01000200ff0477ac */ /* 0x000ee20008000a00 */
[----:B-----5:R-:W-:Y:S01]  /*5f80*/  MOV R5, UR9 ;  /* 0x0000000900057c02 */ /* 0x020fe20008000f00 */
[----:B----4-:R-:W-:Y:S01]  /*5f90*/  IMAD.U32 R4, RZ, RZ, UR8 ;  /* 0x00000008ff047e24 */ /* 0x010fe2000f8e00ff */
[----:B--2---:R-:W-:Y:S01]  /*5fa0*/  MOV R7, UR7 ;  /* 0x0000000700077c02 */ /* 0x004fe20008000f00 */
[----:B------:R-:W-:Y:S01]  /*5fb0*/  IMAD.U32 R6, RZ, RZ, UR6 ;  /* 0x00000006ff067e24 */ /* 0x000fe2000f8e00ff */
[----:B---3--:R-:W-:Y:S01]  /*5fc0*/  MOV R11, UR5 ;  /* 0x00000005000b7c02 */ /* 0x008fe20008000f00 */
[----:B------:R-:W-:Y:S02]  /*5fd0*/  IMAD.U32 R10, RZ, RZ, UR4 ;  /* 0x00000004ff0a7e24 */ /* 0x000fe4000f8e00ff */
[----:B------:R-:W-:Y:S07]  /*5fe0*/  LEPC R20, `(.L_x_111) ;  /* 0x000000001014794e */ /* 0x000fee0000000000 */
[----:B-1----:R-:W-:Y:S05]  /*5ff0*/  CALL.ABS.NOINC R2 ;  /* 0x0000000002007343 */ /* 0x002fea0003c00000 */
.L_x_111:
[-C--:B---3--:R-:W-:Y:S01]  /*6000*/  F2FP.F16.E4M3.UNPACK_B R51, R80.reuse ;  /* 0x00000050ff33723e */ /* 0x088fe200020006ff */
[----:B------:R-:W-:Y:S05]  /*6010*/  WARPSYNC.ALL ;  /* 0x0000000000007948 */ /* 0x000fea0003800000 */
[----:B------:R-:W-:Y:S01]  /*6020*/  R2UR UR4, R48 ;  /* 0x00000000300472ca */ /* 0x000fe200000e0000 */
[--C-:B------:R-:W-:Y:S01]  /*6030*/  HADD2.F32 R50, -RZ, R51.reuse.H0_H0 ;  /* 0x20000033ff327230 */ /* 0x100fe20000004100 */
[----:B------:R-:W-:Y:S01]  /*6040*/  F2FP.F16.E4M3.UNPACK_B R53, R80.H1 ;  /* 0x00000050ff35723e */ /* 0x000fe200030006ff */
[----:B------:R-:W-:Y:S01]  /*6050*/  HADD2.F32 R51, -RZ, R51.H1_H1 ;  /* 0x30000033ff337230 */ /* 0x000fe20000004100 */
[-C--:B------:R-:W-:Y:S01]  /*6060*/  F2FP.F16.E4M3.UNPACK_B R55, R81.reuse ;  /* 0x00000051ff37723e */ /* 0x080fe200020006ff */
[----:B------:R-:W-:Y:S01]  /*6070*/  BSSY.RECONVERGENT B0, `(.L_x_112) ;  /* 0x000009e000007945 */ /* 0x000fe20003800200 */
[----:B------:R-:W-:Y:S01]  /*6080*/  F2FP.F16.E4M3.UNPACK_B R57, R81.H1 ;  /* 0x00000051ff39723e */ /* 0x000fe200030006ff */
[--C-:B------:R-:W-:Y:S01]  /*6090*/  HADD2.F32 R52, -RZ, R53.reuse.H0_H0 ;  /* 0x20000035ff347230 */ /* 0x100fe20000004100 */
[-C--:B------:R-:W-:Y:S01]  /*60a0*/  F2FP.F16.E4M3.UNPACK_B R59, R82.reuse ;  /* 0x00000052ff3b723e */ /* 0x080fe200020006ff */
[----:B------:R-:W-:Y:S01]  /*60b0*/  HADD2.F32 R54, -RZ, R53.H1_H1 ;  /* 0x30000035ff367230 */ /* 0x000fe20000004100 */
[----:B------:R-:W-:Y:S01]  /*60c0*/  F2FP.F16.E4M3.UNPACK_B R61, R82.H1 ;  /* 0x00000052ff3d723e */ /* 0x000fe200030006ff */
[--C-:B------:R-:W-:Y:S01]  /*60d0*/  HADD2.F32 R53, -RZ, R55.reuse.H0_H0 ;  /* 0x20000037ff357230 */ /* 0x100fe20000004100 */
[-C--:B------:R-:W-:Y:S01]  /*60e0*/  F2FP.F16.E4M3.UNPACK_B R63, R83.reuse ;  /* 0x00000053ff3f723e */ /* 0x080fe200020006ff */
[----:B-1--4-:R-:W2:Y:S01]  /*60f0*/  LDTM.x32 R4, tmem[UR4] ;  /* 0x00000004000479ee */ /* 0x012ea200082c0000 */
[----:B------:R-:W-:Y:S01]  /*6100*/  F2FP.F16.E4M3.UNPACK_B R65, R83.H1 ;  /* 0x00000053ff41723e */ /* 0x000fe200030006ff */
[----:B------:R-:W-:Y:S01]  /*6110*/  HADD2.F32 R56, -RZ, R55.H1_H1 ;  /* 0x30000037ff387230 */ /* 0x000fe20000004100 */
[-C--:B------:R-:W-:Y:S01]  /*6120*/  F2FP.F16.E4M3.UNPACK_B R67, R84.reuse ;  /* 0x00000054ff43723e */ /* 0x080fe200020006ff */
[----:B------:R-:W-:Y:S01]  /*6130*/  HADD2.F32 R60, -RZ, R59.H1_H1 ;  /* 0x3000003bff3c7230 */ /* 0x000fe20000004100 */
[----:B------:R-:W-:Y:S01]  /*6140*/  IADD3 R125, PT, PT, R100, UR49, RZ ;  /* 0x00000031647d7c10 */ /* 0x000fe2000fffe0ff */
[----:B------:R-:W-:Y:S01]  /*6150*/  HADD2.F32 R64, -RZ, R63.H1_H1 ;  /* 0x3000003fff407230 */ /* 0x000fe20000004100 */
[----:B------:R-:W-:Y:S01]  /*6160*/  ISETP.NE.AND P6, PT, R113, RZ, PT ;  /* 0x000000ff7100720c */ /* 0x000fe20003fc5270 */
[----:B------:R-:W-:Y:S01]  /*6170*/  HADD2.F32 R68, -RZ, R67.H1_H1 ;  /* 0x30000043ff447230 */ /* 0x000fe20000004100 */
[----:B------:R-:W-:Y:S01]  /*6180*/  LOP3.LUT P5, RZ, R101, 0x80, RZ, 0xc0, !PT ;  /* 0x0000008065ff7812 */ /* 0x000fe200078ac0ff */
[--C-:B------:R-:W-:Y:S01]  /*6190*/  HADD2.F32 R55, -RZ, R57.reuse.H0_H0 ;  /* 0x20000039ff377230 */ /* 0x100fe20000004100 */
[----:B------:R-:W-:Y:S01]  /*61a0*/  F2FP.F16.E4M3.UNPACK_B R69, R84.H1 ;  /* 0x00000054ff45723e */ /* 0x000fe200030006ff */
[----:B------:R-:W-:Y:S01]  /*61b0*/  HADD2.F32 R58, -RZ, R57.H1_H1 ;  /* 0x30000039ff3a7230 */ /* 0x000fe20000004100 */
[-C--:B------:R-:W-:Y:S01]  /*61c0*/  F2FP.F16.E4M3.UNPACK_B R71, R85.reuse ;  /* 0x00000055ff47723e */ /* 0x080fe200020006ff */
[----:B------:R-:W-:Y:S01]  /*61d0*/  HADD2.F32 R57, -RZ, R59.H0_H0 ;  /* 0x2000003bff397230 */ /* 0x000fe20000004100 */
[----:B------:R-:W-:Y:S01]  /*61e0*/  F2FP.F16.E4M3.UNPACK_B R73, R85.H1 ;  /* 0x00000055ff49723e */ /* 0x000fe200030006ff */
[----:B------:R-:W-:Y:S01]  /*61f0*/  HADD2.F32 R59, -RZ, R61.H0_H0 ;  /* 0x2000003dff3b7230 */ /* 0x000fe20000004100 */
[-C--:B------:R-:W-:Y:S01]  /*6200*/  F2FP.F16.E4M3.UNPACK_B R75, R86.reuse ;  /* 0x00000056ff4b723e */ /* 0x080fe200020006ff */
[----:B------:R-:W-:Y:S01]  /*6210*/  HADD2.F32 R72, -RZ, R71.H1_H1 ;  /* 0x30000047ff487230 */ /* 0x000fe20000004100 */
[----:B------:R-:W-:Y:S01]  /*6220*/  F2FP.F16.E4M3.UNPACK_B R77, R86.H1 ;  /* 0x00000056ff4d723e */ /* 0x000fe200030006ff */
[----:B------:R-:W-:Y:S01]  /*6230*/  HADD2.F32 R62, -RZ, R61.H1_H1 ;  /* 0x3000003dff3e7230 */ /* 0x000fe20000004100 */
[----:B------:R-:W-:Y:S01]  /*6240*/  F2FP.F16.E4M3.UNPACK_B R79, R87.H1 ;  /* 0x00000057ff4f723e */ /* 0x000fe200030006ff */
[----:B------:R-:W-:Y:S01]  /*6250*/  HADD2.F32 R61, -RZ, R63.H0_H0 ;  /* 0x2000003fff3d7230 */ /* 0x000fe20000004100 */
[----:B------:R-:W-:Y:S01]  /*6260*/  ISETP.NE.AND P0, PT, R109, RZ, PT ;  /* 0x000000ff6d00720c */ /* 0x000fe20003f05270 */
[C---:B--2---:R-:W-:Y:S01]  /*6270*/  FMUL R0, R46.reuse, R4 ;  /* 0x000000042e007220 */ /* 0x044fe20000400000 */
[C---:B------:R-:W-:Y:S01]  /*6280*/  FMUL R2, R46.reuse, R5 ;  /* 0x000000052e027220 */ /* 0x040fe20000400000 */
[C---:B------:R-:W-:Y:S01]  /*6290*/  FMUL R4, R46.reuse, R8 ;  /* 0x000000082e047220 */ /* 0x040fe20000400000 */
[C---:B------:R-:W-:Y:S01]  /*62a0*/  FMUL R5, R46.reuse, R9 ;  /* 0x000000092e057220 */ /* 0x040fe20000400000 */
[C---:B------:R-:W-:Y:S01]  /*62b0*/  FFMA R0, R49.reuse, R50, R0 ;  /* 0x0000003231007223 */ /* 0x040fe20000000000 */
[C---:B------:R-:W-:Y:S01]  /*62c0*/  FFMA R2, R49.reuse, R51, R2 ;  /* 0x0000003331027223 */ /* 0x040fe20000000002 */
[C---:B------:R-:W-:Y:S01]  /*62d0*/  FMUL R8, R46.reuse, R12 ;  /* 0x0000000c2e087220 */ /* 0x040fe20000400000 */
[C---:B------:R-:W-:Y:S01]  /*62e0*/  FMUL R9, R46.reuse, R13 ;  /* 0x0000000d2e097220 */ /* 0x040fe20000400000 */
[C---:B------:R-:W-:Y:S01]  /*62f0*/  FMUL R12, R46.reuse, R16 ;  /* 0x000000102e0c7220 */ /* 0x040fe20000400000 */
[C---:B------:R-:W-:Y:S01]  /*6300*/  FMUL R13, R46.reuse, R17 ;  /* 0x000000112e0d7220 */ /* 0x040fe20000400000 */
[C---:B------:R-:W-:Y:S01]  /*6310*/  FMUL R16, R46.reuse, R20 ;  /* 0x000000142e107220 */ /* 0x040fe20000400000 */
[C---:B------:R-:W-:Y:S01]  /*6320*/  FMUL R17, R46.reuse, R21 ;  /* 0x000000152e117220 */ /* 0x040fe20000400000 */
[C---:B------:R-:W-:Y:S01]  /*6330*/  FMUL R20, R46.reuse, R24 ;  /* 0x000000182e147220 */ /* 0x040fe20000400000 */
[C---:B------:R-:W-:Y:S01]  /*6340*/  FMUL R21, R46.reuse, R25 ;  /* 0x000000192e157220 */ /* 0x040fe20000400000 */
[----:B------:R-:W-:Y:S02]  /*6350*/  HADD2.F32 R76, -RZ, R75.H1_H1 ;  /* 0x3000004bff4c7230 */ /* 0x000fe40000004100 */
[C---:B------:R-:W-:Y:S01]  /*6360*/  FMUL R24, R46.reuse, R28 ;  /* 0x0000001c2e187220 */ /* 0x040fe20000400000 */
[C---:B------:R-:W-:Y:S01]  /*6370*/  FMUL R25, R46.reuse, R29 ;  /* 0x0000001d2e197220 */ /* 0x040fe20000400000 */
[C---:B------:R-:W-:Y:S01]  /*6380*/  FMUL R28, R46.reuse, R32 ;  /* 0x000000202e1c7220 */ /* 0x040fe20000400000 */
[C---:B------:R-:W-:Y:S01]  /*6390*/  FMUL R29, R46.reuse, R33 ;  /* 0x000000212e1d7220 */ /* 0x040fe20000400000 */
[C---:B------:R-:W-:Y:S01]  /*63a0*/  FMUL R3, R46.reuse, R6 ;  /* 0x000000062e037220 */ /* 0x040fe20000400000 */
[C---:B------:R-:W-:Y:S01]  /*63b0*/  FMUL R7, R46.reuse, R7 ;  /* 0x000000072e077220 */ /* 0x040fe20000400000 */
[----:B------:R-:W-:Y:S01]  /*63c0*/  FMUL R6, R46, R10 ;  /* 0x0000000a2e067220 */ /* 0x000fe20000400000 */
[----:B------:R-:W-:Y:S01]  /*63d0*/  F2FP.F16.E4M3.UNPACK_B R50, R87 ;  /* 0x00000057ff32723e */ /* 0x000fe200020006ff */
[C---:B------:R-:W-:Y:S01]  /*63e0*/  FFMA R3, R49.reuse, R52, R3 ;  /* 0x0000003431037223 */ /* 0x040fe20000000003 */
[C---:B------:R-:W-:Y:S01]  /*63f0*/  FFMA R7, R49.reuse, R54, R7 ;  /* 0x0000003631077223 */ /* 0x040fe20000000007 */
[----:B------:R-:W-:Y:S01]  /*6400*/  @P6 SHF.L.U32 R32, R104, 0x1f, RZ ;  /* 0x0000001f68206819 */ /* 0x000fe200000006ff */
[C---:B------:R-:W-:Y:S01]  /*6410*/  FFMA R4, R49.reuse, R53, R4 ;  /* 0x0000003531047223 */ /* 0x040fe20000000004 */
[----:B------:R-:W-:Y:S01]  /*6420*/  FFMA R5, R49, R56, R5 ;  /* 0x0000003831057223 */ /* 0x000fe20000000005 */
[C---:B------:R-:W-:Y:S01]  /*6430*/  FMUL R11, R46.reuse, R11 ;  /* 0x0000000b2e0b7220 */ /* 0x040fe20000400000 */
[----:B------:R-:W-:Y:S01]  /*6440*/  F2FP.SATFINITE.E4M3.F32.PACK_AB_MERGE_C R113, R7, R3, RZ ;  /* 0x000000030771723e */ /* 0x000fe200048070ff */
[C---:B------:R-:W-:Y:S01]  /*6450*/  FFMA R6, R49.reuse, R55, R6 ;  /* 0x0000003731067223 */ /* 0x040fe20000000006 */
[----:B------:R-:W-:Y:S01]  /*6460*/  FMUL R10, R46, R14 ;  /* 0x0000000e2e0a7220 */ /* 0x000fe20000400000 */
[C---:B------:R-:W-:Y:S01]  /*6470*/  FFMA R11, R49.reuse, R58, R11 ;  /* 0x0000003a310b7223 */ /* 0x040fe2000000000b */
[----:B------:R-:W-:Y:S01]  /*6480*/  F2FP.SATFINITE.E4M3.F32.PACK_AB_MERGE_C R116, R2, R0, R113 ;  /* 0x000000000274723e */ /* 0x000fe20004807071 */
[C---:B------:R-:W-:Y:S01]  /*6490*/  FMUL R15, R46.reuse, R15 ;  /* 0x0000000f2e0f7220 */ /* 0x040fe20000400000 */
[----:B------:R-:W-:Y:S01]  /*64a0*/  MOV R113, 0x10 ;  /* 0x0000001000717802 */ /* 0x000fe20000000f00 */
[----:B------:R-:W-:Y:S01]  /*64b0*/  FFMA R8, R49, R57, R8 ;  /* 0x0000003931087223 */ /* 0x000fe20000000008 */
[----:B------:R-:W-:Y:S01]  /*64c0*/  F2FP.SATFINITE.E4M3.F32.PACK_AB_MERGE_C R117, R11, R6, RZ ;  /* 0x000000060b75723e */ /* 0x000fe200048070ff */
[----:B------:R-:W-:Y:S01]  /*64d0*/  FFMA R9, R49, R60, R9 ;  /* 0x0000003c31097223 */ /* 0x000fe20000000009 */
[--C-:B------:R-:W-:Y:S01]  /*64e0*/  HADD2.F32 R63, -RZ, R65.reuse.H0_H0 ;  /* 0x20000041ff3f7230 */ /* 0x100fe20000004100 */
[----:B------:R-:W-:Y:S01]  /*64f0*/  SEL R124, R113, 0xfffffff0, !P5 ;  /* 0xfffffff0717c7807 */ /* 0x000fe20006800000 */
[----:B------:R-:W-:Y:S01]  /*6500*/  FFMA R10, R49, R59, R10 ;  /* 0x0000003b310a7223 */ /* 0x000fe2000000000a */
[----:B------:R-:W-:Y:S01]  /*6510*/  F2FP.SATFINITE.E4M3.F32.PACK_AB_MERGE_C R117, R5, R4, R117 ;  /* 0x000000040575723e */ /* 0x000fe20004807075 */
[----:B------:R-:W-:Y:S01]  /*6520*/  FFMA R15, R49, R62, R15 ;  /* 0x0000003e310f7223 */ /* 0x000fe2000000000f */
[----:B------:R-:W-:Y:S01]  /*6530*/  IADD3 R113, PT, PT, R125, R124, RZ ;  /* 0x0000007c7d717210 */ /* 0x000fe20007ffe0ff */
[C---:B------:R-:W-:Y:S01]  /*6540*/  FFMA R12, R49.reuse, R61, R12 ;  /* 0x0000003d310c7223 */ /* 0x040fe2000000000c */
[----:B------:R-:W-:Y:S01]  /*6550*/  FFMA R13, R49, R64, R13 ;  /* 0x00000040310d7223 */ /* 0x000fe2000000000d */
[--C-:B------:R-:W-:Y:S01]  /*6560*/  HADD2.F32 R51, -RZ, R50.reuse.H0_H0 ;  /* 0x20000032ff337230 */ /* 0x100fe20000004100 */
[----:B------:R-:W-:Y:S01]  /*6570*/  F2FP.SATFINITE.E4M3.F32.PACK_AB_MERGE_C R118, R15, R10, RZ ;  /* 0x0000000a0f76723e */ /* 0x000fe200048070ff */
[----:B------:R-:W-:Y:S02]  /*6580*/  HADD2.F32 R50, -RZ, R50.H1_H1 ;  /* 0x30000032ff327230 */ /* 0x000fe40000004100 */
[C---:B------:R-:W-:Y:S01]  /*6590*/  FMUL R14, R46.reuse, R18 ;  /* 0x000000122e0e7220 */ /* 0x040fe20000400000 */
[----:B------:R-:W-:Y:S02]  /*65a0*/  HADD2.F32 R66, -RZ, R65.H1_H1 ;  /* 0x30000041ff427230 */ /* 0x000fe40000004100 */
[C---:B------:R-:W-:Y:S01]  /*65b0*/  FMUL R19, R46.reuse, R19 ;  /* 0x000000132e137220 */ /* 0x040fe20000400000 */
[----:B------:R-:W-:Y:S02]  /*65c0*/  HADD2.F32 R65, -RZ, R67.H0_H0 ;  /* 0x20000043ff417230 */ /* 0x000fe40000004100 */
[C---:B------:R-:W-:Y:S01]  /*65d0*/  FFMA R14, R49.reuse, R63, R14 ;  /* 0x0000003f310e7223 */ /* 0x040fe2000000000e */
[--C-:B------:R-:W-:Y:S02]  /*65e0*/  HADD2.F32 R67, -RZ, R69.reuse.H0_H0 ;  /* 0x20000045ff437230 */ /* 0x100fe40000004100 */
[C---:B------:R-:W-:Y:S01]  /*65f0*/  FMUL R18, R46.reuse, R22 ;  /* 0x000000162e127220 */ /* 0x040fe20000400000 */
[----:B------:R-:W-:Y:S02]  /*6600*/  HADD2.F32 R70, -RZ, R69.H1_H1 ;  /* 0x30000045ff467230 */ /* 0x000fe40000004100 */
[C---:B------:R-:W-:Y:S01]  /*6610*/  FFMA R19, R49.reuse, R66, R19 ;  /* 0x0000004231137223 */ /* 0x040fe20000000013 */
[----:B------:R-:W-:Y:S02]  /*6620*/  HADD2.F32 R69, -RZ, R71.H0_H0 ;  /* 0x20000047ff457230 */ /* 0x000fe40000004100 */
[C---:B------:R-:W-:Y:S01]  /*6630*/  FMUL R23, R46.reuse, R23 ;  /* 0x000000172e177220 */ /* 0x040fe20000400000 */
[C---:B------:R-:W-:Y:S01]  /*6640*/  FFMA R16, R49.reuse, R65, R16 ;  /* 0x0000004131107223 */ /* 0x040fe20000000010 */
[C---:B------:R-:W-:Y:S01]  /*6650*/  FFMA R17, R49.reuse, R68, R17 ;  /* 0x0000004431117223 */ /* 0x040fe20000000011 */
[--C-:B------:R-:W-:Y:S02]  /*6660*/  HADD2.F32 R71, -RZ, R73.reuse.H0_H0 ;  /* 0x20000049ff477230 */ /* 0x100fe40000004100 */
[C---:B------:R-:W-:Y:S01]  /*6670*/  FFMA R18, R49.reuse, R67, R18 ;  /* 0x0000004331127223 */ /* 0x040fe20000000012 */
[----:B------:R-:W-:Y:S02]  /*6680*/  HADD2.F32 R74, -RZ, R73.H1_H1 ;  /* 0x30000049ff4a7230 */ /* 0x000fe40000004100 */
[C---:B------:R-:W-:Y:S01]  /*6690*/  FMUL R22, R46.reuse, R26 ;  /* 0x0000001a2e167220 */ /* 0x040fe20000400000 */
[----:B------:R-:W-:Y:S02]  /*66a0*/  HADD2.F32 R73, -RZ, R75.H0_H0 ;  /* 0x2000004bff497230 */ /* 0x000fe40000004100 */
[C---:B------:R-:W-:Y:S01]  /*66b0*/  FFMA R23, R49.reuse, R70, R23 ;  /* 0x0000004631177223 */ /* 0x040fe20000000017 */
[C---:B------:R-:W-:Y:S01]  /*66c0*/  FMUL R27, R46.reuse, R27 ;  /* 0x0000001b2e1b7220 */ /* 0x040fe20000400000 */
[C---:B------:R-:W-:Y:S01]  /*66d0*/  FFMA R20, R49.reuse, R69, R20 ;  /* 0x0000004531147223 */ /* 0x040fe20000000014 */
[C---:B------:R-:W-:Y:S01]  /*66e0*/  FFMA R21, R49.reuse, R72, R21 ;  /* 0x0000004831157223 */ /* 0x040fe20000000015 */
[--C-:B------:R-:W-:Y:S02]  /*66f0*/  HADD2.F32 R75, -RZ, R77.reuse.H0_H0 ;  /* 0x2000004dff4b7230 */ /* 0x100fe40000004100 */
[C---:B------:R-:W-:Y:S01]  /*6700*/  FFMA R22, R49.reuse, R71, R22 ;  /* 0x0000004731167223 */ /* 0x040fe20000000016 */
[----:B------:R-:W-:Y:S02]  /*6710*/  HADD2.F32 R78, -RZ, R77.H1_H1 ;  /* 0x3000004dff4e7230 */ /* 0x000fe40000004100 */
[C---:B------:R-:W-:Y:S01]  /*6720*/  FMUL R26, R46.reuse, R30 ;  /* 0x0000001e2e1a7220 */ /* 0x040fe20000400000 */
        /* <DEDUP_REMOVED lines=8> */
[----:B------:R-:W-:Y:S01]  /*67b0*/  FFMA R31, R49, R78, R31 ;  /* 0x0000004e311f7223 */ /* 0x000fe2000000001f */
[----:B------:R-:W-:Y:S01]  /*67c0*/  FMUL R35, R46, R35 ;  /* 0x000000232e237220 */ /* 0x000fe20000400000 */
[----:B------:R-:W-:Y:S01]  /*67d0*/  F2FP.SATFINITE.E4M3.F32.PACK_AB_MERGE_C R119, R19, R14, RZ ;  /* 0x0000000e1377723e */ /* 0x000fe200048070ff */
[C---:B------:R-:W-:Y:S01]  /*67e0*/  FFMA R28, R49.reuse, R51, R28 ;  /* 0x00000033311c7223 */ /* 0x040fe2000000001c */
[C---:B------:R-:W-:Y:S01]  /*67f0*/  FFMA R29, R49.reuse, R50, R29 ;  /* 0x00000032311d7223 */ /* 0x040fe2000000001d */
[C---:B------:R-:W-:Y:S01]  /*6800*/  FFMA R30, R49.reuse, R77, R30 ;  /* 0x0000004d311e7223 */ /* 0x040fe2000000001e */
[----:B------:R-:W-:Y:S01]  /*6810*/  FFMA R35, R49, R52, R35 ;  /* 0x0000003431237223 */ /* 0x000fe20000000023 */
[----:B------:R-:W-:Y:S02]  /*6820*/  F2FP.SATFINITE.E4M3.F32.PACK_AB_MERGE_C R118, R9, R8, R118 ;  /* 0x000000080976723e */ /* 0x000fe40004807076 */
[----:B------:R-:W-:Y:S02]  /*6830*/  F2FP.SATFINITE.E4M3.F32.PACK_AB_MERGE_C R119, R13, R12, R119 ;  /* 0x0000000c0d77723e */ /* 0x000fe40004807077 */
[----:B------:R-:W-:Y:S02]  /*6840*/  F2FP.SATFINITE.E4M3.F32.PACK_AB_MERGE_C R120, R23, R18, RZ ;  /* 0x000000121778723e */ /* 0x000fe400048070ff */
[----:B------:R-:W-:Y:S01]  /*6850*/  F2FP.SATFINITE.E4M3.F32.PACK_AB_MERGE_C R121, R27, R22, RZ ;  /* 0x000000161b79723e */ /* 0x000fe200048070ff */
[----:B------:R1:W-:Y:S01]  /*6860*/  STS.128 [R100+UR49+0x2200], R116 ;  /* 0x0022007464007988 */ /* 0x0003e20008000c31 */
[----:B------:R-:W-:Y:S02]  /*6870*/  F2FP.SATFINITE.E4M3.F32.PACK_AB_MERGE_C R122, R31, R26, RZ ;  /* 0x0000001a1f7a723e */ /* 0x000fe400048070ff */
[----:B------:R-:W-:Y:S02]  /*6880*/  F2FP.SATFINITE.E4M3.F32.PACK_AB_MERGE_C R123, R35, R30, RZ ;  /* 0x0000001e237b723e */ /* 0x000fe400048070ff */
[----:B------:R-:W-:Y:S02]  /*6890*/  F2FP.SATFINITE.E4M3.F32.PACK_AB_MERGE_C R120, R17, R16, R120 ;  /* 0x000000101178723e */ /* 0x000fe40004807078 */
[----:B------:R-:W-:Y:S02]  /*68a0*/  F2FP.SATFINITE.E4M3.F32.PACK_AB_MERGE_C R121, R21, R20, R121 ;  /* 0x000000141579723e */ /* 0x000fe40004807079 */
[----:B------:R-:W-:Y:S02]  /*68b0*/  F2FP.SATFINITE.E4M3.F32.PACK_AB_MERGE_C R122, R25, R24, R122 ;  /* 0x00000018197a723e */ /* 0x000fe4000480707a */
[----:B------:R-:W-:Y:S02]  /*68c0*/  F2FP.SATFINITE.E4M3.F32.PACK_AB_MERGE_C R123, R29, R28, R123 ;  /* 0x0000001c1d7b723e */ /* 0x000fe4000480707b */
[----:B------:R-:W-:Y:S03]  /*68d0*/  LEA R125, R105, UR49, 0x3 ;  /* 0x00000031697d7c11 */ /* 0x000fe6000f8e18ff */
[----:B------:R1:W-:Y:S01]  /*68e0*/  STS.128 [R113+0x2200], R120 ;  /* 0x0022007871007388 */ /* 0x0003e20000000c00 */
[----:B------:R-:W-:Y:S01]  /*68f0*/  @!PT LDS RZ, [RZ] ;  /* 0x00000000fffff984 */ /* 0x000fe20000000800 */
[----:B------:R-:W-:Y:S01]  /*6900*/  @!PT LDS RZ, [RZ] ;  /* 0x00000000fffff984 */ /* 0x000fe20000000800 */
[----:B------:R-:W-:Y:S01]  /*6910*/  @!PT LDS RZ, [RZ] ;  /* 0x00000000fffff984 */ /* 0x000fe20000000800 */
[----:B------:R-:W-:Y:S01]  /*6920*/  @!PT LDS RZ, [RZ] ;  /* 0x00000000fffff984 */ /* 0x000fe20000000800 */
[----:B------:R2:W-:Y:S07]  /*6930*/  MEMBAR.ALL.CTA ;  /* 0x0000000000007992 */ /* 0x0005ee0000008000 */
[----:B--2---:R-:W2:Y:S02]  /*6940*/  FENCE.VIEW.ASYNC.S ;  /* 0x00000000000073c6 */ /* 0x004ea40000000000 */
[----:B--2---:R-:W-:Y:S06]  /*6950*/  BAR.SYNC.DEFER_BLOCKING 0x1, 0x80 ;  /* 0x0042000000007b1d */ /* 0x004fec0000010000 */
[----:B------:R-:W-:Y:S05]  /*6960*/  @P0 BRA `(.L_x_113) ;  /* 0x0000000000380947 */ /* 0x000fea0003800000 */
[----:B------:R-:W-:Y:S02]  /*6970*/  UIADD3 UR4, UPT, UPT, UR49, 0x2200, URZ ;  /* 0x0000220031047890 */ /* 0x000fe4000fffe0ff */
[----:B------:R-:W-:Y:S01]  /*6980*/  UIADD3 UR8, UP0, UPT, UR52, 0x680, URZ ;  /* 0x0000068034087890 */ /* 0x000fe2000ff1e0ff */
[----:B------:R-:W-:Y:S01]  /*6990*/  UMOV UR43, UR36 ;  /* 0x00000024002b7c82 */ /* 0x000fe20008000000 */
[----:B------:R-:W-:Y:S02]  /*69a0*/  UIADD3 UR5, UPT, UPT, UR41, 0x40, URZ ;  /* 0x0000004029057890 */ /* 0x000fe4000fffe0ff */
[----:B------:R-:W-:Y:S01]  /*69b0*/  MOV R108, UR4 ;  /* 0x00000004006c7c02 */ /* 0x000fe20008000f00 */
[----:B------:R-:W-:Y:S02]  /*69c0*/  UIADD3.X UR9, UPT, UPT, URZ, UR53, URZ, UP0, !UPT ;  /* 0x00000035ff097290 */ /* 0x000fe400087fe4ff */
[----:B------:R-:W-:Y:S01]  /*69d0*/  UIADD3 UR4, UPT, UPT, UR49, 0x2a00, URZ ;  /* 0x00002a0031047890 */ /* 0x000fe2000fffe0ff */
[----:B------:R-:W-:Y:S01]  /*69e0*/  R2UR UR40, R108 ;  /* 0x000000006c2872ca */ /* 0x000fe200000e0000 */
[----:B------:R-:W-:Y:S01]  /*69f0*/  UMOV UR6, UR42 ;  /* 0x0000002a00067c82 */ /* 0x000fe20008000000 */
[----:B------:R-:W-:Y:S11]  /*6a00*/  UMOV UR7, UR36 ;  /* 0x0000002400077c82 */ /* 0x000ff60008000000 */
[----:B------:R2:W-:Y:S01]  /*6a10*/  UTMASTG.3D [UR40], [UR8] ;  /* 0x00000028080073b5 */ /* 0x0005e20008010000 */
[----:B------:R2:W-:Y:S01]  /*6a20*/  UTMASTG.3D [UR4], [UR8] ;  /* 0x00000004080073b5 */ /* 0x0005e20008010000 */
[----:B------:R0:W-:Y:S01]  /*6a30*/  UTMACMDFLUSH ;  /* 0x00000000000079b7 */ /* 0x0001e20000000000 */
[----:B--2---:R-:W-:Y:S04]  /*6a40*/  DEPBAR.LE SB0, 0x1 ;  /* 0x000080400000791a */ /* 0x004fe80000000000 */
.L_x_113:
[----:B------:R-:W-:Y:S05]  /*6a50*/  BSYNC.RECONVERGENT B0 ;  /* 0x0000000000007941 */ /* 0x000fea0003800200 */
.L_x_112:
[----:B------:R-:W-:Y:S06]  /*6a60*/  BAR.SYNC.DEFER_BLOCKING 0x1, 0x80 ;  /* 0x0042000000007b1d */ /* 0x000fec0000010000 */
[----:B------:R-:W2:Y:S01]  /*6a70*/  @P6 SYNCS.PHASECHK.TRANS64.TRYWAIT P0, [R125+URZ+0x40], R32 ;  /* 0x000040207d0065a7 */ /* 0x000ea200080011ff */
[----:B------:R-:W-:Y:S01]  /*6a80*/  BSSY B1, `(.L_x_114) ;  /* 0x0000020000017945 */ /* 0x000fe20003800000 */
[----:B--2---:R-:W-:Y:S03]  /*6a90*/  @P6 SEL R114, RZ, 0x1, !P0 ;  /* 0x00000001ff726807 */ /* 0x004fe60004000000 */
[----:B------:R-:W-:Y:S05]  /*6aa0*/  @!P6 BRA `(.L_x_115) ;  /* 0x000000000074e947 */ /* 0x000fea0003800000 */
[----:B------:R-:W-:Y:S01]  /*6ab0*/  ISETP.NE.AND P1, PT, R115, RZ, PT ;  /* 0x000000ff7300720c */ /* 0x000fe20003f25270 */
[----:B------:R-:W-:Y:S01]  /*6ac0*/  BSSY B0, `(.L_x_116) ;  /* 0x0000009000007945 */ /* 0x000fe20003800000 */
[----:B------:R-:W-:Y:S11]  /*6ad0*/  ISETP.NE.AND P0, PT, R114, RZ, PT ;  /* 0x000000ff7200720c */ /* 0x000ff60003f05270 */
[----:B------:R-:W-:Y:S05]  /*6ae0*/  @P1 IMAD R0, R105, 0x1000, R100 ;  /* 0x0000100069001824 */ /* 0x000fea00078e0264 */
[----:B------:R-:W-:Y:S05]  /*6af0*/  @P1 IADD3 R3, PT, PT, R0, UR49, RZ ;  /* 0x0000003100031c10 */ /* 0x000fea000fffe0ff */
[----:B------:R-:W-:Y:S01]  /*6b00*/  @P1 IMAD.IADD R3, R3, 0x1, R124 ;  /* 0x0000000103031824 */ /* 0x000fe200078e027c */
[----:B------:R-:W-:Y:S06]  /*6b10*/  @P0 BRA `(.L_x_117) ;  /* 0x00000000000c0947 */ /* 0x000fec0003800000 */
[----:B------:R-:W-:Y:S04]  /*6b20*/  SHF.L.U32 R2, R104, 0x1f, RZ ;  /* 0x0000001f68027819 */ /* 0x000fe800000006ff */
[----:B------:R-:W2:Y:S02]  /*6b30*/  SYNCS.PHASECHK.TRANS64.TRYWAIT P0, [R125+URZ+0x40], R2 ;  /* 0x000040027d0075a7 */ /* 0x000ea400080011ff */
[----:B--2---:R-:W-:Y:S05]  /*6b40*/  @!P0 BRA `(.L_x_118) ;  /* 0x0000001800088947 */ /* 0x004fea0003800000 */
.L_x_117:
[----:B------:R-:W-:Y:S05]  /*6b50*/  BSYNC B0 ;  /* 0x0000000000007941 */ /* 0x000fea0003800000 */
.L_x_116:
[----:B------:R-:W-:Y:S01]  /*6b60*/  ISETP.NE.AND P0, PT, R115, RZ, PT ;  /* 0x000000ff7300720c */ /* 0x000fe20003f05270 */
[----:B--2---:R-:W-:Y:S02]  /*6b70*/  VIADD R125, R125, 0x50 ;  /* 0x000000507d7d7836 */ /* 0x004fe40000000000 */
[----:B------:R-:W-:Y:S02]  /*6b80*/  IMAD.U32 R2, RZ, RZ, UR37 ;  /* 0x00000025ff027e24 */ /* 0x000fe4000f8e00ff */
[----:B------:R-:W-:Y:S03]  /*6b90*/  VIADD R105, R105, 0x1 ;  /* 0x0000000169697836 */ /* 0x000fe60000000000 */
[----:B------:R-:W-:Y:S05]  /*6ba0*/  PRMT R2, R2, 0x654, R125 ;  /* 0x0000065402027816 */ /* 0x000fea000000007d */
[----:B------:R2:W3:Y:S04]  /*6bb0*/  @P0 LDS.128 R80, [R0+UR49+0x200] ;  /* 0x0002003100500984 */ /* 0x0004e80008000c00 */
[----:B------:R2:W4:Y:S01]  /*6bc0*/  @P0 LDS.128 R84, [R3+0x200] ;  /* 0x0002000003540984 */ /* 0x0005220000000c00 */
        /* <DEDUP_REMOVED lines=11> */
.L_x_115:
[----:B------:R-:W-:Y:S05]  /*6c80*/  BSYNC B1 ;  /* 0x0000000000017941 */ /* 0x000fea0003800000 */
.L_x_114:
[----:B--2---:R-:W-:Y:S05]  /*6c90*/  VIADD R3, R48, 0x20 ;  /* 0x0000002030037836 */ /* 0x004fea0000000000 */
[----:B------:R-:W-:Y:S04]  /*6ca0*/  SHF.R.U32.HI R3, RZ, 0x15, R3 ;  /* 0x00000015ff037819 */ /* 0x000fe80000011603 */
[----:B------:R-:W-:Y:S11]  /*6cb0*/  LOP3.LUT P0, RZ, R3, 0x3, R102, 0x48, !PT ;  /* 0x0000000303ff7812 */ /* 0x000ff60007804866 */
[----:B------:R-:W-:Y:S02]  /*6cc0*/  @!UPT UIADD3 URZ, UPT, UPT, URZ, URZ, URZ ;  /* 0x000000fffffff290 */ /* 0x000fe4000fffe0ff */
[----:B------:R-:W-:Y:S05]  /*6cd0*/  @!P0 BRA `(.L_x_119) ;  /* 0x0000000000408947 */ /* 0x000fea0003800000 */
[----:B------:R-:W2:Y:S01]  /*6ce0*/  LDCU.64 UR8, c[0x4][0x70] ;  /* 0x01000e00ff0877ac */ /* 0x000ea20008000a00 */
[----:B------:R-:W-:Y:S01]  /*6cf0*/  MOV R3, 0x0 ;  /* 0x0000000000037802 */ /* 0x000fe20000000f00 */
[----:B------:R-:W-:Y:S02]  /*6d00*/  HFMA2 R12, -RZ, RZ, 0, 5.9604644775390625e-08 ;  /* 0x00000001ff0c7431 */ /* 0x000fe400000001ff */
[----:B------:R-:W-:Y:S02]  /*6d10*/  IMAD.MOV.U32 R8, RZ, RZ, 0x192 ;  /* 0x00000192ff087424 */ /* 0x000fe400078e00ff */
[----:B------:R-:W-:Y:S01]  /*6d20*/  IMAD.MOV.U32 R13, RZ, RZ, RZ ;  /* 0x000000ffff0d7224 */ /* 0x000fe200078e00ff */
[----:B------:R-:W5:Y:S01]  /*6d30*/  LDCU.64 UR6, c[0x4][0x78] ;  /* 0x01000f00ff0677ac */ /* 0x000f620008000a00 */
[----:B------:R-:W1:Y:S01]  /*6d40*/  LDC.64 R2, c[0x4][R3] ;  /* 0x0100000003027b82 */ /* 0x000e620000000a00 */
[----:B------:R-:W3:Y:S01]  /*6d50*/  LDCU.64 UR4, c[0x4][0x10] ;  /* 0x01000200ff0477ac */ /* 0x000ee20008000a00 */
[----:B--2---:R-:W-:Y:S01]  /*6d60*/  MOV R5, UR9 ;  /* 0x0000000900057c02 */ /* 0x004fe20008000f00 */
[----:B------:R-:W-:Y:S01]  /*6d70*/  IMAD.U32 R4, RZ, RZ, UR8 ;  /* 0x00000008ff047e24 */ /* 0x000fe2000f8e00ff */
[----:B-----5:R-:W-:Y:S01]  /*6d80*/  MOV R7, UR7 ;  /* 0x0000000700077c02 */ /* 0x020fe20008000f00 */
[----:B------:R-:W-:Y:S01]  /*6d90*/  IMAD.U32 R6, RZ, RZ, UR6 ;  /* 0x00000006ff067e24 */ /* 0x000fe2000f8e00ff */
[----:B---3--:R-:W-:Y:S01]  /*6da0*/  MOV R11, UR5 ;  /* 0x00000005000b7c02 */ /* 0x008fe20008000f00 */
[----:B------:R-:W-:Y:S02]  /*6db0*/  IMAD.U32 R10, RZ, RZ, UR4 ;  /* 0x00000004ff0a7e24 */ /* 0x000fe4000f8e00ff */
[----:B------:R-:W-:Y:S07]  /*6dc0*/  LEPC R20, `(.L_x_119) ;  /* 0x000000001014794e */ /* 0x000fee0000000000 */
[----:B-1--4-:R-:W-:Y:S05]  /*6dd0*/  CALL.ABS.NOINC R2 ;  /* 0x0000000002007343 */ /* 0x012fea0003c00000 */
.L_x_119:
[----:B------:R-:W-:Y:S01]  /*6de0*/  ISETP.NE.AND P0, PT, R109, RZ, PT ;  /* 0x000000ff6d00720c */ /* 0x000fe20003f05270 */
[----:B------:R-:W-:Y:S05]  /*6df0*/  WARPSYNC.ALL ;  /* 0x0000000000007948 */ /* 0x000fea0003800000 */
[----:B------:R-:W-:Y:S01]  /*6e00*/  R2UR UR4, R48 ;  /* 0x00000000300472ca */ /* 0x000fe200000e0000 */
[----:B------:R-:W-:Y:S01]  /*6e10*/  BSSY.RECONVERGENT B0, `(.L_x_120) ;  /* 0x000009f000007945 */ /* 0x000fe20003800200 */
[-C--:B---3--:R-:W-:Y:S02]  /*6e20*/  F2FP.F16.E4M3.UNPACK_B R51, R80.reuse ;  /* 0x00000050ff33723e */ /* 0x088fe400020006ff */
[----:B------:R-:W-:Y:S02]  /*6e30*/  F2FP.F16.E4M3.UNPACK_B R80, R80.H1 ;  /* 0x00000050ff50723e */ /* 0x000fe400030006ff */
[-C--:B------:R-:W-:Y:S01]  /*6e40*/  F2FP.F16.E4M3.UNPACK_B R55, R81.reuse ;  /* 0x00000051ff37723e */ /* 0x080fe200020006ff */
[--C-:B------:R-:W-:Y:S01]  /*6e50*/  HADD2.F32 R50, -RZ, R51.reuse.H0_H0 ;  /* 0x20000033ff327230 */ /* 0x100fe20000004100 */
[----:B------:R-:W-:Y:S01]  /*6e60*/  F2FP.F16.E4M3.UNPACK_B R81, R81.H1 ;  /* 0x00000051ff51723e */ /* 0x000fe200030006ff */
[----:B------:R-:W-:Y:S01]  /*6e70*/  HADD2.F32 R52, -RZ, R51.H1_H1 ;  /* 0x30000033ff347230 */ /* 0x000fe20000004100 */
[-C--:B------:R-:W-:Y:S01]  /*6e80*/  F2FP.F16.E4M3.UNPACK_B R59, R82.reuse ;  /* 0x00000052ff3b723e */ /* 0x080fe200020006ff */
[--C-:B------:R-:W-:Y:S01]  /*6e90*/  HADD2.F32 R51, -RZ, R80.reuse.H0_H0 ;  /* 0x20000050ff337230 */ /* 0x100fe20000004100 */
[----:B------:R-:W-:Y:S01]  /*6ea0*/  F2FP.F16.E4M3.UNPACK_B R82, R82.H1 ;  /* 0x00000052ff52723e */ /* 0x000fe200030006ff */
[----:B------:R-:W2:Y:S01]  /*6eb0*/  LDTM.x32 R4, tmem[UR4+0x20] ;  /* 0x00002004000479ee */ /* 0x000ea200082c0000 */
[----:B------:R-:W-:Y:S01]  /*6ec0*/  NOP ;  /* 0x0000000000007918 */ /* 0x000fe20000000000 */
[----:B------:R-:W-:Y:S01]  /*6ed0*/  IADD3 R111, PT, PT, R111, 0xb0, RZ ;  /* 0x000000b06f6f7810 */ /* 0x000fe20007ffe0ff */
[--C-:B------:R-:W-:Y:S01]  /*6ee0*/  HADD2.F32 R53, -RZ, R55.reuse.H0_H0 ;  /* 0x20000037ff357230 */ /* 0x100fe20000004100 */
[----:B------:R-:W-:Y:S01]  /*6ef0*/  F2FP.F16.E4M3.UNPACK_B R63, R83 ;  /* 0x00000053ff3f723e */ /* 0x000fe200020006ff */
[----:B------:R-:W-:Y:S01]  /*6f00*/  HADD2.F32 R56, -RZ, R55.H1_H1 ;  /* 0x30000037ff387230 */ /* 0x000fe20000004100 */
[----:B------:R-:W-:Y:S01]  /*6f10*/  LOP3.LUT R111, R111, 0xfefffff8, RZ, 0xc0, !PT ;  /* 0xfefffff86f6f7812 */ /* 0x000fe200078ec0ff */
[--C-:B------:R-:W-:Y:S01]  /*6f20*/  HADD2.F32 R57, -RZ, R59.reuse.H0_H0 ;  /* 0x2000003bff397230 */ /* 0x100fe20000004100 */
[----:B----4-:R-:W-:Y:S01]  /*6f30*/  F2FP.F16.E4M3.UNPACK_B R67, R84 ;  /* 0x00000054ff43723e */ /* 0x010fe200020006ff */
[----:B------:R-:W-:Y:S01]  /*6f40*/  HADD2.F32 R60, -RZ, R59.H1_H1 ;  /* 0x3000003bff3c7230 */ /* 0x000fe20000004100 */
[----:B--2---:R2:W-:Y:S01]  /*6f50*/  SYNCS.ARRIVE.TRANS64.RED.A1T0 RZ, [R111+URZ], RZ ;  /* 0x000000ff6fff79a7 */ /* 0x0045e200081004ff */
[--C-:B------:R-:W-:Y:S01]  /*6f60*/  HADD2.F32 R61, -RZ, R63.reuse.H0_H0 ;  /* 0x2000003fff3d7230 */ /* 0x100fe20000004100 */
[----:B------:R-:W-:Y:S01]  /*6f70*/  F2FP.F16.E4M3.UNPACK_B R71, R85 ;  /* 0x00000055ff47723e */ /* 0x000fe200020006ff */
[----:B------:R-:W-:Y:S01]  /*6f80*/  HADD2.F32 R64, -RZ, R63.H1_H1 ;  /* 0x3000003fff407230 */ /* 0x000fe20000004100 */
[----:B------:R-:W-:Y:S01]  /*6f90*/  F2FP.F16.E4M3.UNPACK_B R75, R86 ;  /* 0x00000056ff4b723e */ /* 0x000fe200020006ff */
[--C-:B------:R-:W-:Y:S01]  /*6fa0*/  HADD2.F32 R65, -RZ, R67.reuse.H0_H0 ;  /* 0x20000043ff417230 */ /* 0x100fe20000004100 */
[----:B------:R-:W-:Y:S01]  /*6fb0*/  F2FP.F16.E4M3.UNPACK_B R79, R87 ;  /* 0x00000057ff4f723e */ /* 0x000fe200020006ff */
[----:B------:R-:W-:Y:S01]  /*6fc0*/  HADD2.F32 R68, -RZ, R67.H1_H1 ;  /* 0x30000043ff447230 */ /* 0x000fe20000004100 */
[----:B------:R-:W-:Y:S01]  /*6fd0*/  F2FP.F16.E4M3.UNPACK_B R83, R83.H1 ;  /* 0x00000053ff53723e */ /* 0x000fe200030006ff */
[--C-:B------:R-:W-:Y:S01]  /*6fe0*/  HADD2.F32 R69, -RZ, R71.reuse.H0_H0 ;  /* 0x20000047ff457230 */ /* 0x100fe20000004100 */
[----:B------:R-:W-:Y:S01]  /*6ff0*/  F2FP.F16.E4M3.UNPACK_B R84, R84.H1 ;  /* 0x00000054ff54723e */ /* 0x000fe200030006ff */
[----:B------:R-:W-:Y:S01]  /*7000*/  HADD2.F32 R71, -RZ, R71.H1_H1 ;  /* 0x30000047ff477230 */ /* 0x000fe20000004100 */
[----:B------:R-:W-:Y:S01]  /*7010*/  F2FP.F16.E4M3.UNPACK_B R85, R85.H1 ;  /* 0x00000055ff55723e */ /* 0x000fe200030006ff */
[--C-:B------:R-:W-:Y:S02]  /*7020*/  HADD2.F32 R73, -RZ, R75.reuse.H0_H0 ;  /* 0x2000004bff497230 */ /* 0x100fe40000004100 */
[C---:B------:R-:W-:Y:S01]  /*7030*/  FMUL R4, R46.reuse, R4 ;  /* 0x000000042e047220 */ /* 0x040fe20000400000 */
        /* <DEDUP_REMOVED lines=16> */
[--C-:B------:R-:W-:Y:S02]  /*7140*/  HADD2.F32 R77, -RZ, R79.reuse.H0_H0 ;  /* 0x2000004fff4d7230 */ /* 0x100fe40000004100 */
[C---:B------:R-:W-:Y:S01]  /*7150*/  FMUL R28, R46.reuse, R32 ;  /* 0x000000202e1c7220 */ /* 0x040fe20000400000 */
[C---:B------:R-:W-:Y:S01]  /*7160*/  FMUL R29, R46.reuse, R33 ;  /* 0x000000212e1d7220 */ /* 0x040fe20000400000 */
[----:B------:R-:W-:Y:S02]  /*7170*/  HADD2.F32 R54, -RZ, R80.H1_H1 ;  /* 0x30000050ff367230 */ /* 0x000fe40000004100 */
[C---:B------:R-:W-:Y:S01]  /*7180*/  FMUL R6, R46.reuse, R6 ;  /* 0x000000062e067220 */ /* 0x040fe20000400000 */
[----:B------:R-:W-:Y:S02]  /*7190*/  HADD2.F32 R80, -RZ, R79.H1_H1 ;  /* 0x3000004fff507230 */ /* 0x000fe40000004100 */
[C---:B------:R-:W-:Y:S01]  /*71a0*/  FMUL R7, R46.reuse, R7 ;  /* 0x000000072e077220 */ /* 0x040fe20000400000 */
[--C-:B------:R-:W-:Y:S02]  /*71b0*/  HADD2.F32 R55, -RZ, R81.reuse.H0_H0 ;  /* 0x20000051ff377230 */ /* 0x100fe40000004100 */
[C---:B------:R-:W-:Y:S01]  /*71c0*/  FFMA R6, R49.reuse, R51, R6 ;  /* 0x0000003331067223 */ /* 0x040fe20000000006 */
[----:B------:R-:W-:Y:S02]  /*71d0*/  HADD2.F32 R58, -RZ, R81.H1_H1 ;  /* 0x30000051ff3a7230 */ /* 0x000fe40000004100 */
[C---:B------:R-:W-:Y:S01]  /*71e0*/  FFMA R7, R49.reuse, R54, R7 ;  /* 0x0000003631077223 */ /* 0x040fe20000000007 */
[C---:B------:R-:W-:Y:S01]  /*71f0*/  FFMA R8, R49.reuse, R53, R8 ;  /* 0x0000003531087223 */ /* 0x040fe20000000008 */
[----:B------:R-:W-:Y:S01]  /*7200*/  FFMA R9, R49, R56, R9 ;  /* 0x0000003831097223 */ /* 0x000fe20000000009 */
[C---:B------:R-:W-:Y:S01]  /*7210*/  FMUL R10, R46.reuse, R10 ;  /* 0x0000000a2e0a7220 */ /* 0x040fe20000400000 */
[C---:B------:R-:W-:Y:S01]  /*7220*/  FMUL R11, R46.reuse, R11 ;  /* 0x0000000b2e0b7220 */ /* 0x040fe20000400000 */
[--C-:B------:R-:W-:Y:S01]  /*7230*/  HADD2.F32 R59, -RZ, R82.reuse.H0_H0 ;  /* 0x20000052ff3b7230 */ /* 0x100fe20000004100 */
[----:B-1----:R-:W-:Y:S01]  /*7240*/  F2FP.SATFINITE.E4M3.F32.PACK_AB_MERGE_C R116, R7, R6, RZ ;  /* 0x000000060774723e */ /* 0x002fe200048070ff */
[C---:B------:R-:W-:Y:S01]  /*7250*/  FFMA R10, R49.reuse, R55, R10 ;  /* 0x00000037310a7223 */ /* 0x040fe2000000000a */
[C---:B------:R-:W-:Y:S01]  /*7260*/  FFMA R11, R49.reuse, R58, R11 ;  /* 0x0000003a310b7223 */ /* 0x040fe2000000000b */
[C---:B------:R-:W-:Y:S01]  /*7270*/  FFMA R12, R49.reuse, R57, R12 ;  /* 0x00000039310c7223 */ /* 0x040fe2000000000c */
[----:B------:R-:W-:Y:S01]  /*7280*/  F2FP.F16.E4M3.UNPACK_B R86, R86.H1 ;  /* 0x00000056ff56723e */ /* 0x000fe200030006ff */
[----:B------:R-:W-:Y:S01]  /*7290*/  FFMA R13, R49, R60, R13 ;  /* 0x0000003c310d7223 */ /* 0x000fe2000000000d */
[----:B------:R-:W-:Y:S01]  /*72a0*/  F2FP.SATFINITE.E4M3.F32.PACK_AB_MERGE_C R116, R5, R4, R116 ;  /* 0x000000040574723e */ /* 0x000fe20004807074 */
[----:B------:R-:W-:Y:S01]  /*72b0*/  HADD2.F32 R62, -RZ, R82.H1_H1 ;  /* 0x30000052ff3e7230 */ /* 0x000fe20000004100 */
[----:B------:R-:W-:Y:S01]  /*72c0*/  F2FP.SATFINITE.E4M3.F32.PACK_AB_MERGE_C R117, R11, R10, RZ ;  /* 0x0000000a0b75723e */ /* 0x000fe200048070ff */
[C---:B------:R-:W-:Y:S01]  /*72d0*/  FMUL R14, R46.reuse, R14 ;  /* 0x0000000e2e0e7220 */ /* 0x040fe20000400000 */
[C---:B------:R-:W-:Y:S01]  /*72e0*/  FMUL R15, R46.reuse, R15 ;  /* 0x0000000f2e0f7220 */ /* 0x040fe20000400000 */
[--C-:B------:R-:W-:Y:S01]  /*72f0*/  HADD2.F32 R63, -RZ, R83.reuse.H0_H0 ;  /* 0x20000053ff3f7230 */ /* 0x100fe20000004100 */
[----:B------:R-:W-:Y:S01]  /*7300*/  F2FP.SATFINITE.E4M3.F32.PACK_AB_MERGE_C R117, R9, R8, R117 ;  /* 0x000000080975723e */ /* 0x000fe20004807075 */
[C---:B------:R-:W-:Y:S01]  /*7310*/  FFMA R14, R49.reuse, R59, R14 ;  /* 0x0000003b310e7223 */ /* 0x040fe2000000000e */
[C---:B------:R-:W-:Y:S01]  /*7320*/  FFMA R15, R49.reuse, R62, R15 ;  /* 0x0000003e310f7223 */ /* 0x040fe2000000000f */
[C---:B------:R-:W-:Y:S01]  /*7330*/  FFMA R16, R49.reuse, R61, R16 ;  /* 0x0000003d31107223 */ /* 0x040fe20000000010 */
[C---:B------:R-:W-:Y:S01]  /*7340*/  FFMA R17, R49.reuse, R64, R17 ;  /* 0x0000004031117223 */ /* 0x040fe20000000011 */
[----:B------:R-:W-:Y:S02]  /*7350*/  HADD2.F32 R66, -RZ, R83.H1_H1 ;  /* 0x30000053ff427230 */ /* 0x000fe40000004100 */
[C---:B------:R-:W-:Y:S01]  /*7360*/  FMUL R18, R46.reuse, R18 ;  /* 0x000000122e127220 */ /* 0x040fe20000400000 */
[C---:B------:R-:W-:Y:S01]  /*7370*/  FMUL R19, R46.reuse, R19 ;  /* 0x000000132e137220 */ /* 0x040fe20000400000 */
[--C-:B------:R-:W-:Y:S02]  /*7380*/  HADD2.F32 R67, -RZ, R84.reuse.H0_H0 ;  /* 0x20000054ff437230 */ /* 0x100fe40000004100 */
[C---:B------:R-:W-:Y:S01]  /*7390*/  FMUL R22, R46.reuse, R22 ;  /* 0x000000162e167220 */ /* 0x040fe20000400000 */
[C---:B------:R-:W-:Y:S01]  /*73a0*/  FFMA R18, R49.reuse, R63, R18 ;  /* 0x0000003f31127223 */ /* 0x040fe20000000012 */
[----:B------:R-:W-:Y:S02]  /*73b0*/  HADD2.F32 R70, -RZ, R84.H1_H1 ;  /* 0x30000054ff467230 */ /* 0x000fe40000004100 */
        /* <DEDUP_REMOVED lines=11> */
[----:B------:R-:W-:Y:S01]  /*7470*/  F2FP.F16.E4M3.UNPACK_B R87, R87.H1 ;  /* 0x00000057ff57723e */ /* 0x000fe200030006ff */
        /* <DEDUP_REMOVED lines=16> */
[----:B------:R-:W-:Y:S01]  /*7580*/  FFMA R28, R49, R77, R28 ;  /* 0x0000004d311c7223 */ /* 0x000fe2000000001c */
[----:B------:R-:W-:Y:S01]  /*7590*/  F2FP.SATFINITE.E4M3.F32.PACK_AB_MERGE_C R119, R19, R18, RZ ;  /* 0x000000121377723e */ /* 0x000fe200048070ff */
        /* <DEDUP_REMOVED lines=14> */
[----:B--2---:R-:W-:Y:S03]  /*7680*/  IADD3 R111, PT, PT, R44, 0x1, RZ ;  /* 0x000000012c6f7810 */ /* 0x004fe60007ffe0ff */
        /* <DEDUP_REMOVED lines=9> */
[----:B------:R-:W-:Y:S02]  /*7720*/  UIADD3 UR12, UP0, UPT, UR52, 0x680, URZ ;  /* 0x00000680340c7890 */ /* 0x000fe4000ff1e0ff */
[----:B------:R-:W-:Y:S02]  /*7730*/  UIADD3 UR9, UPT, UPT, UR41, 0x20, URZ ;  /* 0x0000002029097890 */ /* 0x000fe4000fffe0ff */
[----:B------:R-:W-:Y:S02]  /*7740*/  UIADD3 UR8, UPT, UPT, UR49, 0x3200, URZ ;  /* 0x0000320031087890 */ /* 0x000fe4000fffe0ff */
[----:B------:R-:W-:Y:S01]  /*7750*/  UIADD3.X UR13, UPT, UPT, URZ, UR53, URZ, UP0, !UPT ;  /* 0x00000035ff0d7290 */ /* 0x000fe200087fe4ff */
[----:B------:R-:W-:Y:S01]  /*7760*/  UMOV UR10, UR42 ;  /* 0x0000002a000a7c82 */ /* 0x000fe20008000000 */
[----:B------:R-:W-:Y:S01]  /*7770*/  UMOV UR11, UR36 ;  /* 0x00000024000b7c82 */ /* 0x000fe20008000000 */
[----:B------:R-:W-:Y:S02]  /*7780*/  UIADD3 UR5, UPT, UPT, UR41, 0x60, URZ ;  /* 0x0000006029057890 */ /* 0x000fe4000fffe0ff */
[----:B------:R-:W-:Y:S01]  /*7790*/  UIADD3 UR4, UPT, UPT, UR49, 0x3a00, URZ ;  /* 0x00003a0031047890 */ /* 0x000fe2000fffe0ff */
[----:B------:R-:W-:Y:S03]  /*77a0*/  UMOV UR6, UR42 ;  /* 0x0000002a00067c82 */ /* 0x000fe60008000000 */
[----:B------:R2:W-:Y:S01]  /*77b0*/  UTMASTG.3D [UR8], [UR12] ;  /* 0x000000080c0073b5 */ /* 0x0005e20008010000 */
[----:B------:R-:W-:Y:S04]  /*77c0*/  UMOV UR7, UR36 ;  /* 0x0000002400077c82 */ /* 0x000fe80008000000 */
[----:B------:R2:W-:Y:S01]  /*77d0*/  UTMASTG.3D [UR4], [UR12] ;  /* 0x000000040c0073b5 */ /* 0x0005e20008010000 */
[----:B------:R0:W-:Y:S01]  /*77e0*/  UTMACMDFLUSH ;  /* 0x00000000000079b7 */ /* 0x0001e20000000000 */
[----:B--2---:R-:W-:Y:S04]  /*77f0*/  DEPBAR.LE SB0, 0x1 ;  /* 0x000080400000791a */ /* 0x004fe80000000000 */
.L_x_121:
[----:B------:R-:W-:Y:S05]  /*7800*/  BSYNC.RECONVERGENT B0 ;  /* 0x0000000000007941 */ /* 0x000fea0003800200 */
.L_x_120:
[----:B------:R-:W-:Y:S01]  /*7810*/  BAR.SYNC.DEFER_BLOCKING 0x1, 0x80 ;  /* 0x0042000000007b1d */ /* 0x000fe20000010000 */
[----:B------:R-:W-:Y:S01]  /*7820*/  ISETP.NE.AND P2, PT, R110, RZ, PT ;  /* 0x000000ff6e00720c */ /* 0x000fe20003f45270 */
[----:B------:R-:W-:Y:S01]  /*7830*/  IMAD.IADD R20, R43, 0x1, R94 ;  /* 0x000000012b147824 */ /* 0x000fe200078e025e */
[----:B------:R-:W-:Y:S01]  /*7840*/  ISETP.NE.AND P0, PT, R112, 0x2, PT ;  /* 0x000000027000780c */ /* 0x000fe20003f05270 */
[----:B------:R-:W-:Y:S01]  /*7850*/  IMAD.IADD R21, R45, 0x1, R96 ;  /* 0x000000012d157824 */ /* 0x000fe200078e0260 */
[----:B------:R-:W-:Y:S02]  /*7860*/  ISETP.NE.AND P1, PT, R111, 0x4, PT ;  /* 0x000000046f00780c */ /* 0x000fe40003f25270 */
[----:B------:R-:W-:Y:S02]  /*7870*/  SEL R3, RZ, 0x1, P0 ;  /* 0x00000001ff037807 */ /* 0x000fe40000000000 */
[----:B------:R-:W-:Y:S02]  /*7880*/  SEL R0, RZ, 0x1, P1 ;  /* 0x00000001ff007807 */ /* 0x000fe40000800000 */
[----:B------:R-:W-:Y:S02]  /*7890*/  LOP3.LUT R106, R106, R3, RZ, 0x3c, !PT ;  /* 0x000000036a6a7212 */ /* 0x000fe400078e3cff */
[----:B------:R-:W-:Y:S02]  /*78a0*/  LOP3.LUT R107, R107, R0, RZ, 0x3c, !PT ;  /* 0x000000006b6b7212 */ /* 0x000fe400078e3cff */
[----:B------:R-:W-:Y:S02]  /*78b0*/  @P2 R2UR UR36, R103 ;  /* 0x00000000672422ca */ /* 0x000fe400000e0000 */
[----:B------:R-:W-:Y:S02]  /*78c0*/  SEL R112, R112, RZ, P0 ;  /* 0x000000ff70707207 */ /* 0x000fe40000000000 */
[----:B------:R-:W-:Y:S01]  /*78d0*/  SEL R44, R111, RZ, P1 ;  /* 0x000000ff6f2c7207 */ /* 0x000fe20000800000 */
[----:B------:R-:W-:Y:S10]  /*78e0*/  @P2 BRA `(.L_x_122) ;  /* 0xffffffd400dc2947 */ /* 0x000ff4000383ffff */
[----:B------:R-:W-:Y:S05]  /*78f0*/  EXIT ;  /* 0x000000000000794d */ /* 0x000fea0003800000 */
.L_x_24:
[----:B--2---:R2:W4:Y:S02]  /*7900*/  SYNCS.PHASECHK.TRANS64.TRYWAIT P0, [R3+URZ+0xe0], R2 ;  /* 0x0000e002030075a7 */ /* 0x00452400080011ff */
[----:B----4-:R-:W-:Y:S05]  /*7910*/  @!P0 NANOSLEEP.SYNCS 0x989680 ;  /* 0x009896800000895d */ /* 0x010fea0003900000 */
[----:B------:R-:W4:Y:S02]  /*7920*/  @!P0 SYNCS.PHASECHK.TRANS64 P0, [R3+URZ+0xe0], R2 ;  /* 0x0000e002030085a7 */ /* 0x000f2400080010ff */
[----:B----4-:R-:W-:Y:S05]  /*7930*/  @!P0 BRA `(.L_x_24) ;  /* 0xfffffffc00f08947 */ /* 0x010fea000383ffff */
[----:B------:R-:W-:Y:S05]  /*7940*/  BRA `(.L_x_123) ;  /* 0xffffff9c00a07947 */ /* 0x000fea000383ffff */
.L_x_27:
[----:B-1----:R-:W-:-:S07]  /*7950*/  MOV R2, UR33 ;  /* 0x0000002100027c02 */ /* 0x002fce0008000f00 */
.L_x_124:
[----:B-1----:R1:W2:Y:S02]  /*7960*/  SYNCS.PHASECHK.TRANS64.TRYWAIT P0, [R2+URZ+0x20], R5 ;  /* 0x00002005020075a7 */ /* 0x0022a400080011ff */
[----:B--2---:R-:W-:Y:S05]  /*7970*/  @!P0 NANOSLEEP.SYNCS 0x989680 ;  /* 0x009896800000895d */ /* 0x004fea0003900000 */
[----:B------:R-:W2:Y:S02]  /*7980*/  @!P0 SYNCS.PHASECHK.TRANS64 P0, [R2+URZ+0x20], R5 ;  /* 0x00002005020085a7 */ /* 0x000ea400080010ff */
[----:B--2---:R-:W-:Y:S05]  /*7990*/  @!P0 BRA `(.L_x_124) ;  /* 0xfffffffc00f08947 */ /* 0x004fea000383ffff */
[----:B------:R-:W-:Y:S05]  /*79a0*/  BRA `(.L_x_26) ;  /* 0xffffffa000047947 */ /* 0x000fea000383ffff */
.L_x_34:
[----:B-1----:R-:W-:-:S07]  /*79b0*/  MOV R2, UR17 ;  /* 0x0000001100027c02 */ /* 0x002fce0008000f00 */
.L_x_125:
[----:B-1----:R1:W2:Y:S02]  /*79c0*/  SYNCS.PHASECHK.TRANS64.TRYWAIT P0, [R2+URZ+0x20], R5 ;  /* 0x00002005020075a7 */ /* 0x0022a400080011ff */
[----:B--2---:R-:W-:Y:S05]  /*79d0*/  @!P0 NANOSLEEP.SYNCS 0x989680 ;  /* 0x009896800000895d */ /* 0x004fea0003900000 */
[----:B------:R-:W2:Y:S02]  /*79e0*/  @!P0 SYNCS.PHASECHK.TRANS64 P0, [R2+URZ+0x20], R5 ;  /* 0x00002005020085a7 */ /* 0x000ea400080010ff */
[----:B--2---:R-:W-:Y:S05]  /*79f0*/  @!P0 BRA `(.L_x_125) ;  /* 0xfffffffc00f08947 */ /* 0x004fea000383ffff */
[----:B------:R-:W-:Y:S05]  /*7a00*/  BRA `(.L_x_33) ;  /* 0xffffffa000bc7947 */ /* 0x000fea000383ffff */
.L_x_39:
[----:B-1----:R1:W2:Y:S02]  /*7a10*/  SYNCS.PHASECHK.TRANS64.TRYWAIT P0, [R2+URZ+0x70], R3 ;  /* 0x00007003020075a7 */ /* 0x0022a400080011ff */
[----:B--2---:R-:W-:Y:S05]  /*7a20*/  @!P0 NANOSLEEP.SYNCS 0x989680 ;  /* 0x009896800000895d */ /* 0x004fea0003900000 */
[----:B------:R-:W2:Y:S02]  /*7a30*/  @!P0 SYNCS.PHASECHK.TRANS64 P0, [R2+URZ+0x70], R3 ;  /* 0x00007003020085a7 */ /* 0x000ea400080010ff */
[----:B--2---:R-:W-:Y:S05]  /*7a40*/  @!P0 BRA `(.L_x_39) ;  /* 0xfffffffc00f08947 */ /* 0x004fea000383ffff */
[----:B------:R-:W-:Y:S05]  /*7a50*/  BRA `(.L_x_126) ;  /* 0xffffffa4005c7947 */ /* 0x000fea000383ffff */
.L_x_43:
[----:B---3--:R-:W-:-:S07]  /*7a60*/  MOV R0, UR4 ;  /* 0x0000000400007c02 */ /* 0x008fce0008000f00 */
.L_x_127:
[----:B-1----:R1:W2:Y:S02]  /*7a70*/  SYNCS.PHASECHK.TRANS64.TRYWAIT P0, [R0+URZ], R3 ;  /* 0x00000003000075a7 */ /* 0x0022a400080011ff */
[----:B--2---:R-:W-:Y:S05]  /*7a80*/  @!P0 NANOSLEEP.SYNCS 0x989680 ;  /* 0x009896800000895d */ /* 0x004fea0003900000 */
[----:B------:R-:W2:Y:S02]  /*7a90*/  @!P0 SYNCS.PHASECHK.TRANS64 P0, [R0+URZ], R3 ;  /* 0x00000003000085a7 */ /* 0x000ea400080010ff */
[----:B--2---:R-:W-:Y:S05]  /*7aa0*/  @!P0 BRA `(.L_x_127) ;  /* 0xfffffffc00f08947 */ /* 0x004fea000383ffff */
[----:B------:R-:W-:Y:S05]  /*7ab0*/  BRA `(.L_x_128) ;  /* 0xffffffa800cc7947 */ /* 0x000fea000383ffff */
.L_x_44:
[----:B---3--:R-:W-:-:S07]  /*7ac0*/  MOV R0, UR4 ;  /* 0x0000000400007c02 */ /* 0x008fce0008000f00 */
.L_x_129:
[----:B-1----:R1:W2:Y:S02]  /*7ad0*/  SYNCS.PHASECHK.TRANS64.TRYWAIT P0, [R0+URZ], R3 ;  /* 0x00000003000075a7 */ /* 0x0022a400080011ff */
[----:B--2---:R-:W-:Y:S05]  /*7ae0*/  @!P0 NANOSLEEP.SYNCS 0x989680 ;  /* 0x009896800000895d */ /* 0x004fea0003900000 */
[----:B------:R-:W2:Y:S02]  /*7af0*/  @!P0 SYNCS.PHASECHK.TRANS64 P0, [R0+URZ], R3 ;  /* 0x00000003000085a7 */ /* 0x000ea400080010ff */
[----:B--2---:R-:W-:Y:S05]  /*7b00*/  @!P0 BRA `(.L_x_129) ;  /* 0xfffffffc00f08947 */ /* 0x004fea000383ffff */
[----:B------:R-:W-:Y:S05]  /*7b10*/  BRA `(.L_x_130) ;  /* 0xffffffa800d87947 */ /* 0x000fea000383ffff */
.L_x_45:
[----:B---3--:R-:W-:-:S07]  /*7b20*/  MOV R0, UR4 ;  /* 0x0000000400007c02 */ /* 0x008fce0008000f00 */
.L_x_131:
[----:B-1----:R1:W2:Y:S02]  /*7b30*/  SYNCS.PHASECHK.TRANS64.TRYWAIT P0, [R0+URZ], R3 ;  /* 0x00000003000075a7 */ /* 0x0022a400080011ff */
[----:B--2---:R-:W-:Y:S05]  /*7b40*/  @!P0 NANOSLEEP.SYNCS 0x989680 ;  /* 0x009896800000895d */ /* 0x004fea0003900000 */
[----:B------:R-:W2:Y:S02]  /*7b50*/  @!P0 SYNCS.PHASECHK.TRANS64 P0, [R0+URZ], R3 ;  /* 0x00000003000085a7 */ /* 0x000ea400080010ff */
[----:B--2---:R-:W-:Y:S05]  /*7b60*/  @!P0 BRA `(.L_x_131) ;  /* 0xfffffffc00f08947 */ /* 0x004fea000383ffff */
[----:B------:R-:W-:Y:S05]  /*7b70*/  BRA `(.L_x_132) ;  /* 0xffffffa800e47947 */ /* 0x000fea000383ffff */
.L_x_48:
[----:B-1----:R1:W2:Y:S02]  /*7b80*/  SYNCS.PHASECHK.TRANS64.TRYWAIT P0, [R0+URZ+0xd0], R5 ;  /* 0x0000d005000075a7 */ /* 0x0022a400080011ff */
[----:B--2---:R-:W-:Y:S05]  /*7b90*/  @!P0 NANOSLEEP.SYNCS 0x989680 ;  /* 0x009896800000895d */ /* 0x004fea0003900000 */
[----:B------:R-:W2:Y:S02]  /*7ba0*/  @!P0 SYNCS.PHASECHK.TRANS64 P0, [R0+URZ+0xd0], R5 ;  /* 0x0000d005000085a7 */ /* 0x000ea400080010ff */
[----:B--2---:R-:W-:Y:S05]  /*7bb0*/  @!P0 BRA `(.L_x_48) ;  /* 0xfffffffc00f08947 */ /* 0x004fea000383ffff */
[----:B------:R-:W-:Y:S05]  /*7bc0*/  BRA `(.L_x_133) ;  /* 0xffffffac00447947 */ /* 0x000fea000383ffff */
.L_x_49:
[----:B------:R-:W-:-:S07]  /*7bd0*/  MOV R0, UR5 ;  /* 0x0000000500007c02 */ /* 0x000fce0008000f00 */
.L_x_134:
[----:B-1----:R1:W2:Y:S02]  /*7be0*/  SYNCS.PHASECHK.TRANS64.TRYWAIT P0, [R0+URZ+0x80], R7 ;  /* 0x00008007000075a7 */ /* 0x0022a400080011ff */
[----:B--2---:R-:W-:Y:S05]  /*7bf0*/  @!P0 NANOSLEEP.SYNCS 0x989680 ;  /* 0x009896800000895d */ /* 0x004fea0003900000 */
[----:B------:R-:W2:Y:S02]  /*7c00*/  @!P0 SYNCS.PHASECHK.TRANS64 P0, [R0+URZ+0x80], R7 ;  /* 0x00008007000085a7 */ /* 0x000ea400080010ff */
[----:B--2---:R-:W-:Y:S05]  /*7c10*/  @!P0 BRA `(.L_x_134) ;  /* 0xfffffffc00f08947 */ /* 0x004fea000383ffff */
[----:B------:R-:W-:Y:S05]  /*7c20*/  BRA `(.L_x_135) ;  /* 0xffffffac00547947 */ /* 0x000fea000383ffff */
.L_x_50:
[----:B-1----:R1:W2:Y:S02]  /*7c30*/  SYNCS.PHASECHK.TRANS64.TRYWAIT P1, [R0+URZ+0x70], R5 ;  /* 0x00007005000075a7 */ /* 0x0022a400080211ff */
[----:B--2---:R-:W-:Y:S05]  /*7c40*/  @!P1 NANOSLEEP.SYNCS 0x989680 ;  /* 0x009896800000995d */ /* 0x004fea0003900000 */
[----:B------:R-:W2:Y:S02]  /*7c50*/  @!P1 SYNCS.PHASECHK.TRANS64 P1, [R0+URZ+0x70], R5 ;  /* 0x00007005000095a7 */ /* 0x000ea400080210ff */
[----:B--2---:R-:W-:Y:S05]  /*7c60*/  @!P1 BRA `(.L_x_50) ;  /* 0xfffffffc00f09947 */ /* 0x004fea000383ffff */
[----:B------:R-:W-:Y:S05]  /*7c70*/  BRA `(.L_x_136) ;  /* 0xffffffac00847947 */ /* 0x000fea000383ffff */
.L_x_53:
[----:B------:R-:W-:-:S07]  /*7c80*/  MOV R0, UR5 ;  /* 0x0000000500007c02 */ /* 0x000fce0008000f00 */
.L_x_137:
[----:B-1----:R1:W2:Y:S02]  /*7c90*/  SYNCS.PHASECHK.TRANS64.TRYWAIT P0, [R0+URZ+0x80], R3 ;  /* 0x00008003000075a7 */ /* 0x0022a400080011ff */
[----:B--2---:R-:W-:Y:S05]  /*7ca0*/  @!P0 NANOSLEEP.SYNCS 0x989680 ;  /* 0x009896800000895d */ /* 0x004fea0003900000 */
[----:B------:R-:W2:Y:S02]  /*7cb0*/  @!P0 SYNCS.PHASECHK.TRANS64 P0, [R0+URZ+0x80], R3 ;  /* 0x00008003000085a7 */ /* 0x000ea400080010ff */
[----:B--2---:R-:W-:Y:S05]  /*7cc0*/  @!P0 BRA `(.L_x_137) ;  /* 0xfffffffc00f08947 */ /* 0x004fea000383ffff */
[----:B------:R-:W-:Y:S05]  /*7cd0*/  BRA `(.L_x_52) ;  /* 0xffffffac00d87947 */ /* 0x000fea000383ffff */
.L_x_62:
[----:B-1----:R-:W-:-:S04]  /*7ce0*/  MOV R4, UR6 ;  /* 0x0000000600047c02 */ /* 0x002fc80008000f00 */
[----:B------:R1:W2:Y:S03]  /*7cf0*/  SYNCS.PHASECHK.TRANS64.TRYWAIT P0, [R4+URZ+0x8], R5 ;  /* 0x00000805040075a7 */ /* 0x0002a600080011ff */
[----:B--2---:R-:W-:Y:S05]  /*7d00*/  @!P0 NANOSLEEP.SYNCS 0x989680 ;  /* 0x009896800000895d */ /* 0x004fea0003900000 */
[----:B------:R-:W2:Y:S02]  /*7d10*/  @!P0 SYNCS.PHASECHK.TRANS64 P0, [R4+URZ+0x8], R5 ;  /* 0x00000805040085a7 */ /* 0x000ea400080010ff */
[----:B--2---:R-:W-:Y:S05]  /*7d20*/  @!P0 BRA `(.L_x_62) ;  /* 0xfffffffc00ec8947 */ /* 0x004fea000383ffff */
[----:B------:R-:W-:Y:S05]  /*7d30*/  BRA `(.L_x_61) ;  /* 0xffffffb0008c7947 */ /* 0x000fea000383ffff */
.L_x_64:
[----:B------:R-:W-:Y:S01]  /*7d40*/  BSSY B0, `(.L_x_138) ;  /* 0x0000006000007945 */ /* 0x000fe20003800000 */
[----:B------:R-:W-:-:S07]  /*7d50*/  MOV R15, 0xffffffff ;  /* 0xffffffff000f7802 */ /* 0x000fce0000000f00 */
[----:B-1---5:R-:W-:Y:S05]  /*7d60*/  WARPSYNC.COLLECTIVE R15, `(.L_x_139) ;  /* 0x000000000f0c7348 */ /* 0x022fea0003c00000 */
[----:B------:R-:W-:Y:S02]  /*7d70*/  ELECT P6, UR79, PT ;  /* 0x00000000004f782f */ /* 0x000fe400038c0000 */
[----:B------:R-:W-:Y:S01]  /*7d80*/  MOV R14, UR79 ;  /* 0x0000004f000e7c02 */ /* 0x000fe20008000f00 */
[----:B-1---5:R-:W-:Y:S10]  /*7d90*/  ENDCOLLECTIVE ;  /* 0x000000000000791b */ /* 0x022ff40003800000 */
.L_x_139:
[----:B------:R-:W-:Y:S05]  /*7da0*/  BSYNC B0 ;  /* 0x0000000000007941 */ /* 0x000fea0003800000 */
.L_x_138:
[----:B------:R-:W-:Y:S05]  /*7db0*/  BRA `(.L_x_140) ;  /* 0xffffffb000bc7947 */ /* 0x000fea000383ffff */
.L_x_66:
[----:B-1----:R-:W-:-:S04]  /*7dc0*/  MOV R2, UR6 ;  /* 0x0000000600027c02 */ /* 0x002fc80008000f00 */
[----:B------:R1:W2:Y:S03]  /*7dd0*/  SYNCS.PHASECHK.TRANS64.TRYWAIT P0, [R2+URZ+0x8], R3 ;  /* 0x00000803020075a7 */ /* 0x0002a600080011ff */
[----:B--2---:R-:W-:Y:S05]  /*7de0*/  @!P0 NANOSLEEP.SYNCS 0x989680 ;  /* 0x009896800000895d */ /* 0x004fea0003900000 */
[----:B------:R-:W2:Y:S02]  /*7df0*/  @!P0 SYNCS.PHASECHK.TRANS64 P0, [R2+URZ+0x8], R3 ;  /* 0x00000803020085a7 */ /* 0x000ea400080010ff */
[----:B--2---:R-:W-:Y:S05]  /*7e00*/  @!P0 BRA `(.L_x_66) ;  /* 0xfffffffc00ec8947 */ /* 0x004fea000383ffff */
[----:B------:R-:W-:Y:S05]  /*7e10*/  BRA `(.L_x_65) ;  /* 0xffffffb000c07947 */ /* 0x000fea000383ffff */
.L_x_67:
[----:B-1----:R1:W2:Y:S02]  /*7e20*/  SYNCS.PHASECHK.TRANS64.TRYWAIT P0, [R0+URZ+0x70], R5 ;  /* 0x00007005000075a7 */ /* 0x0022a400080011ff */
[----:B--2---:R-:W-:Y:S05]  /*7e30*/  @!P0 NANOSLEEP.SYNCS 0x989680 ;  /* 0x009896800000895d */ /* 0x004fea0003900000 */
[----:B------:R-:W2:Y:S02]  /*7e40*/  @!P0 SYNCS.PHASECHK.TRANS64 P0, [R0+URZ+0x70], R5 ;  /* 0x00007005000085a7 */ /* 0x000ea400080010ff */
[----:B--2---:R-:W-:Y:S05]  /*7e50*/  @!P0 BRA `(.L_x_67) ;  /* 0xfffffffc00f08947 */ /* 0x004fea000383ffff */
[----:B------:R-:W-:Y:S05]  /*7e60*/  BRA `(.L_x_141) ;  /* 0xffffffb4009c7947 */ /* 0x000fea000383ffff */
.L_x_69:
[----:B------:R-:W-:-:S07]  /*7e70*/  MOV R0, UR10 ;  /* 0x0000000a00007c02 */ /* 0x000fce0008000f00 */
.L_x_142:
[----:B-1----:R1:W2:Y:S02]  /*7e80*/  SYNCS.PHASECHK.TRANS64.TRYWAIT P0, [R0+URZ+0xb0], R5 ;  /* 0x0000b005000075a7 */ /* 0x0022a400080011ff */
[----:B--2---:R-:W-:Y:S05]  /*7e90*/  @!P0 NANOSLEEP.SYNCS 0x989680 ;  /* 0x009896800000895d */ /* 0x004fea0003900000 */
[----:B------:R-:W2:Y:S02]  /*7ea0*/  @!P0 SYNCS.PHASECHK.TRANS64 P0, [R0+URZ+0xb0], R5 ;  /* 0x0000b005000085a7 */ /* 0x000ea400080010ff */
[----:B--2---:R-:W-:Y:S05]  /*7eb0*/  @!P0 BRA `(.L_x_142) ;  /* 0xfffffffc00f08947 */ /* 0x004fea000383ffff */
[----:B------:R-:W-:Y:S05]  /*7ec0*/  BRA `(.L_x_143) ;  /* 0xffffffb400e87947 */ /* 0x000fea000383ffff */
.L_x_72:
[----:B------:R-:W-:Y:S07]  /*7ed0*/  MOV R0, UR9 ;  /* 0x0000000900007c02 */ /* 0x000fee0008000f00 */
.L_x_144:
[----:B-1----:R1:W2:Y:S02]  /*7ee0*/  SYNCS.PHASECHK.TRANS64.TRYWAIT P0, [R0+URZ], R5 ;  /* 0x00000005000075a7 */ /* 0x0022a400080011ff */
[----:B--2---:R-:W-:Y:S05]  /*7ef0*/  @!P0 NANOSLEEP.SYNCS 0x989680 ;  /* 0x009896800000895d */ /* 0x004fea0003900000 */
[----:B------:R-:W2:Y:S02]  /*7f00*/  @!P0 SYNCS.PHASECHK.TRANS64 P0, [R0+URZ], R5 ;  /* 0x00000005000085a7 */ /* 0x000ea400080010ff */
[----:B--2---:R-:W-:Y:S05]  /*7f10*/  @!P0 BRA `(.L_x_144) ;  /* 0xfffffffc00f08947 */ /* 0x004fea000383ffff */
[----:B------:R-:W-:Y:S05]  /*7f20*/  BRA `(.L_x_71) ;  /* 0xffffffb400fc7947 */ /* 0x000fea000383ffff */
.L_x_76:
[----:B-1----:R-:W-:-:S07]  /*7f30*/  MOV R0, UR7 ;  /* 0x0000000700007c02 */ /* 0x002fce0008000f00 */
.L_x_145:
[----:B-1----:R1:W2:Y:S02]  /*7f40*/  SYNCS.PHASECHK.TRANS64.TRYWAIT P0, [R0+URZ], R3 ;  /* 0x00000003000075a7 */ /* 0x0022a400080011ff */
[----:B--2---:R-:W-:Y:S05]  /*7f50*/  @!P0 NANOSLEEP.SYNCS 0x989680 ;  /* 0x009896800000895d */ /* 0x004fea0003900000 */
[----:B------:R-:W2:Y:S02]  /*7f60*/  @!P0 SYNCS.PHASECHK.TRANS64 P0, [R0+URZ], R3 ;  /* 0x00000003000085a7 */ /* 0x000ea400080010ff */
[----:B--2---:R-:W-:Y:S05]  /*7f70*/  @!P0 BRA `(.L_x_145) ;  /* 0xfffffffc00f08947 */ /* 0x004fea000383ffff */
[----:B------:R-:W-:Y:S05]  /*7f80*/  BRA `(.L_x_146) ;  /* 0xffffffb800c87947 */ /* 0x000fea000383ffff */
.L_x_77:
[----:B------:R-:W-:-:S07]  /*7f90*/  MOV R0, UR7 ;  /* 0x0000000700007c02 */ /* 0x000fce0008000f00 */
.L_x_147:
[----:B-1----:R1:W2:Y:S02]  /*7fa0*/  SYNCS.PHASECHK.TRANS64.TRYWAIT P0, [R0+URZ], R3 ;  /* 0x00000003000075a7 */ /* 0x0022a400080011ff */
[----:B--2---:R-:W-:Y:S05]  /*7fb0*/  @!P0 NANOSLEEP.SYNCS 0x989680 ;  /* 0x009896800000895d */ /* 0x004fea0003900000 */
[----:B------:R-:W2:Y:S02]  /*7fc0*/  @!P0 SYNCS.PHASECHK.TRANS64 P0, [R0+URZ], R3 ;  /* 0x00000003000085a7 */ /* 0x000ea400080010ff */
[----:B--2---:R-:W-:Y:S05]  /*7fd0*/  @!P0 BRA `(.L_x_147) ;  /* 0xfffffffc00f08947 */ /* 0x004fea000383ffff */
[----:B------:R-:W-:Y:S05]  /*7fe0*/  BRA `(.L_x_148) ;  /* 0xffffffb800d47947 */ /* 0x000fea000383ffff */
.L_x_78:
[----:B------:R-:W-:-:S07]  /*7ff0*/  MOV R0, UR7 ;  /* 0x0000000700007c02 */ /* 0x000fce0008000f00 */
.L_x_149:
[----:B-1----:R1:W2:Y:S02]  /*8000*/  SYNCS.PHASECHK.TRANS64.TRYWAIT P0, [R0+URZ], R3 ;  /* 0x00000003000075a7 */ /* 0x0022a400080011ff */
[----:B--2---:R-:W-:Y:S05]  /*8010*/  @!P0 NANOSLEEP.SYNCS 0x989680 ;  /* 0x009896800000895d */ /* 0x004fea0003900000 */
[----:B------:R-:W2:Y:S02]  /*8020*/  @!P0 SYNCS.PHASECHK.TRANS64 P0, [R0+URZ], R3 ;  /* 0x00000003000085a7 */ /* 0x000ea400080010ff */
[----:B--2---:R-:W-:Y:S05]  /*8030*/  @!P0 BRA `(.L_x_149) ;  /* 0xfffffffc00f08947 */ /* 0x004fea000383ffff */
[----:B------:R-:W-:Y:S05]  /*8040*/  BRA `(.L_x_150) ;  /* 0xffffffb800e07947 */ /* 0x000fea000383ffff */
.L_x_81:
[----:B------:R-:W-:-:S07]  /*8050*/  MOV R0, UR8 ;  /* 0x0000000800007c02 */ /* 0x000fce0008000f00 */
.L_x_151:
[----:B-1----:R1:W2:Y:S02]  /*8060*/  SYNCS.PHASECHK.TRANS64.TRYWAIT P1, [R0+URZ+0xf0], R3 ;  /* 0x0000f003000075a7 */ /* 0x0022a400080211ff */
[----:B--2---:R-:W-:Y:S05]  /*8070*/  @!P1 NANOSLEEP.SYNCS 0x989680 ;  /* 0x009896800000995d */ /* 0x004fea0003900000 */
[----:B------:R-:W2:Y:S02]  /*8080*/  @!P1 SYNCS.PHASECHK.TRANS64 P1, [R0+URZ+0xf0], R3 ;  /* 0x0000f003000095a7 */ /* 0x000ea400080210ff */
[----:B--2---:R-:W-:Y:S05]  /*8090*/  @!P1 BRA `(.L_x_151) ;  /* 0xfffffffc00f09947 */ /* 0x004fea000383ffff */
[----:B------:R-:W-:Y:S05]  /*80a0*/  BRA `(.L_x_152) ;  /* 0xffffffbc002c7947 */ /* 0x000fea000383ffff */
.L_x_86:
[----:B--2---:R2:W4:Y:S02]  /*80b0*/  SYNCS.PHASECHK.TRANS64.TRYWAIT P0, [R0+URZ+0x70], R3 ;  /* 0x00007003000075a7 */ /* 0x00452400080011ff */
[----:B----4-:R-:W-:Y:S05]  /*80c0*/  @!P0 NANOSLEEP.SYNCS 0x989680 ;  /* 0x009896800000895d */ /* 0x010fea0003900000 */
[----:B------:R-:W4:Y:S02]  /*80d0*/  @!P0 SYNCS.PHASECHK.TRANS64 P0, [R0+URZ+0x70], R3 ;  /* 0x00007003000085a7 */ /* 0x000f2400080010ff */
[----:B----4-:R-:W-:Y:S05]  /*80e0*/  @!P0 BRA `(.L_x_86) ;  /* 0xfffffffc00f08947 */ /* 0x010fea000383ffff */
[----:B------:R-:W-:Y:S05]  /*80f0*/  BRA `(.L_x_153) ;  /* 0xffffffc000387947 */ /* 0x000fea000383ffff */
.L_x_89:
[----:B------:R-:W-:Y:S07]  /*8100*/  MOV R0, UR7 ;  /* 0x0000000700007c02 */ /* 0x000fee0008000f00 */
.L_x_154:
[----:B--2---:R2:W4:Y:S02]  /*8110*/  SYNCS.PHASECHK.TRANS64.TRYWAIT P0, [R0+URZ+0x68], R3 ;  /* 0x00006803000075a7 */ /* 0x00452400080011ff */
[----:B----4-:R-:W-:Y:S05]  /*8120*/  @!P0 NANOSLEEP.SYNCS 0x989680 ;  /* 0x009896800000895d */ /* 0x010fea0003900000 */
[----:B------:R-:W4:Y:S02]  /*8130*/  @!P0 SYNCS.PHASECHK.TRANS64 P0, [R0+URZ+0x68], R3 ;  /* 0x00006803000085a7 */ /* 0x000f2400080010ff */
[----:B----4-:R-:W-:Y:S05]  /*8140*/  @!P0 BRA `(.L_x_154) ;  /* 0xfffffffc00f08947 */ /* 0x010fea000383ffff */
[----:B------:R-:W-:Y:S05]  /*8150*/  BRA `(.L_x_88) ;  /* 0xffffffc400187947 */ /* 0x000fea000383ffff */
.L_x_92:
[----:B--2---:R-:W-:Y:S07]  /*8160*/  MOV R3, UR7 ;  /* 0x0000000700037c02 */ /* 0x004fee0008000f00 */
.L_x_155:
[----:B-1----:R1:W2:Y:S02]  /*8170*/  SYNCS.PHASECHK.TRANS64.TRYWAIT P0, [R3+URZ+0x50], R12 ;  /* 0x0000500c030075a7 */ /* 0x0022a400080011ff */
[----:B--2---:R-:W-:Y:S05]  /*8180*/  @!P0 NANOSLEEP.SYNCS 0x989680 ;  /* 0x009896800000895d */ /* 0x004fea0003900000 */
[----:B------:R-:W2:Y:S02]  /*8190*/  @!P0 SYNCS.PHASECHK.TRANS64 P0, [R3+URZ+0x50], R12 ;  /* 0x0000500c030085a7 */ /* 0x000ea400080010ff */
[----:B--2---:R-:W-:Y:S05]  /*81a0*/  @!P0 BRA `(.L_x_155) ;  /* 0xfffffffc00f08947 */ /* 0x004fea000383ffff */
[----:B------:R-:W-:Y:S05]  /*81b0*/  BRA `(.L_x_156) ;  /* 0xffffffc400907947 */ /* 0x000fea000383ffff */
.L_x_93:
[----:B------:R-:W-:Y:S07]  /*81c0*/  MOV R3, UR7 ;  /* 0x0000000700037c02 */ /* 0x000fee0008000f00 */
.L_x_157:
[----:B-1----:R1:W2:Y:S02]  /*81d0*/  SYNCS.PHASECHK.TRANS64.TRYWAIT P0, [R3+URZ+0x58], R12 ;  /* 0x0000580c030075a7 */ /* 0x0022a400080011ff */
[----:B--2---:R-:W-:Y:S05]  /*81e0*/  @!P0 NANOSLEEP.SYNCS 0x989680 ;  /* 0x009896800000895d */ /* 0x004fea0003900000 */
[----:B------:R-:W2:Y:S02]  /*81f0*/  @!P0 SYNCS.PHASECHK.TRANS64 P0, [R3+URZ+0x58], R12 ;  /* 0x0000580c030085a7 */ /* 0x000ea400080010ff */
[----:B--2---:R-:W-:Y:S05]  /*8200*/  @!P0 BRA `(.L_x_157) ;  /* 0xfffffffc00f08947 */ /* 0x004fea000383ffff */
[----:B------:R-:W-:Y:S05]  /*8210*/  BRA `(.L_x_158) ;  /* 0xffffffc800287947 */ /* 0x000fea000383ffff */
.L_x_95:
[----:B------:R-:W-:-:S07]  /*8220*/  MOV R0, UR7 ;  /* 0x0000000700007c02 */ /* 0x000fce0008000f00 */
.L_x_159:
[----:B-1----:R1:W4:Y:S02]  /*8230*/  SYNCS.PHASECHK.TRANS64.TRYWAIT P0, [R0+URZ+0x50], R3 ;  /* 0x00005003000075a7 */ /* 0x00232400080011ff */
[----:B----4-:R-:W-:Y:S05]  /*8240*/  @!P0 NANOSLEEP.SYNCS 0x989680 ;  /* 0x009896800000895d */ /* 0x010fea0003900000 */
[----:B------:R-:W4:Y:S02]  /*8250*/  @!P0 SYNCS.PHASECHK.TRANS64 P0, [R0+URZ+0x50], R3 ;  /* 0x00005003000085a7 */ /* 0x000f2400080010ff */
[----:B----4-:R-:W-:Y:S05]  /*8260*/  @!P0 BRA `(.L_x_159) ;  /* 0xfffffffc00f08947 */ /* 0x010fea000383ffff */
[----:B------:R-:W-:Y:S05]  /*8270*/  BRA `(.L_x_160) ;  /* 0xffffffc800b07947 */ /* 0x000fea000383ffff */
.L_x_97:
[----:B--2---:R2:W3:Y:S02]  /*8280*/  SYNCS.PHASECHK.TRANS64.TRYWAIT P0, [R0+URZ+0x70], R3 ;  /* 0x00007003000075a7 */ /* 0x0044e400080011ff */
[----:B---3--:R-:W-:Y:S05]  /*8290*/  @!P0 NANOSLEEP.SYNCS 0x989680 ;  /* 0x009896800000895d */ /* 0x008fea0003900000 */
[----:B------:R-:W3:Y:S02]  /*82a0*/  @!P0 SYNCS.PHASECHK.TRANS64 P0, [R0+URZ+0x70], R3 ;  /* 0x00007003000085a7 */ /* 0x000ee400080010ff */
[----:B---3--:R-:W-:Y:S05]  /*82b0*/  @!P0 BRA `(.L_x_97) ;  /* 0xfffffffc00f08947 */ /* 0x008fea000383ffff */
[----:B------:R-:W-:Y:S05]  /*82c0*/  BRA `(.L_x_161) ;  /* 0xffffffcc00787947 */ /* 0x000fea000383ffff */
.L_x_108:
[----:B-1----:R1:W3:Y:S02]  /*82d0*/  SYNCS.PHASECHK.TRANS64.TRYWAIT P1, [R3+URZ+0x40], R0 ;  /* 0x00004000030075a7 */ /* 0x0022e400080211ff */
[----:B---3--:R-:W-:Y:S05]  /*82e0*/  @!P1 NANOSLEEP.SYNCS 0x989680 ;  /* 0x009896800000995d */ /* 0x008fea0003900000 */
[----:B------:R-:W3:Y:S02]  /*82f0*/  @!P1 SYNCS.PHASECHK.TRANS64 P1, [R3+URZ+0x40], R0 ;  /* 0x00004000030095a7 */ /* 0x000ee400080210ff */
[----:B---3--:R-:W-:Y:S05]  /*8300*/  @!P1 BRA `(.L_x_108) ;  /* 0xfffffffc00f09947 */ /* 0x008fea000383ffff */
[----:B------:R-:W-:Y:S05]  /*8310*/  BRA `(.L_x_107) ;  /* 0xffffffd8008c7947 */ /* 0x000fea000383ffff */
.L_x_110:
[----:B----4-:R4:W1:Y:S02]  /*8320*/  SYNCS.PHASECHK.TRANS64.TRYWAIT P0, [R111+URZ+0x90], R4 ;  /* 0x000090046f0075a7 */ /* 0x01086400080011ff */
[----:B-1----:R-:W-:Y:S05]  /*8330*/  @!P0 NANOSLEEP.SYNCS 0x989680 ;  /* 0x009896800000895d */ /* 0x002fea0003900000 */
[----:B------:R-:W1:Y:S02]  /*8340*/  @!P0 SYNCS.PHASECHK.TRANS64 P0, [R111+URZ+0x90], R4 ;  /* 0x000090046f0085a7 */ /* 0x000e6400080010ff */
[----:B-1----:R-:W-:Y:S05]  /*8350*/  @!P0 BRA `(.L_x_110) ;  /* 0xfffffffc00f08947 */ /* 0x002fea000383ffff */
[----:B------:R-:W-:Y:S05]  /*8360*/  BRA `(.L_x_109) ;  /* 0xffffffd800e07947 */ /* 0x000fea000383ffff */
.L_x_118:
[----:B--2---:R2:W3:Y:S02]  /*8370*/  SYNCS.PHASECHK.TRANS64.TRYWAIT P0, [R125+URZ+0x40], R2 ;  /* 0x000040027d0075a7 */ /* 0x0044e400080011ff */
[----:B---3--:R-:W-:Y:S05]  /*8380*/  @!P0 NANOSLEEP.SYNCS 0x989680 ;  /* 0x009896800000895d */ /* 0x008fea0003900000 */
[----:B------:R-:W3:Y:S02]  /*8390*/  @!P0 SYNCS.PHASECHK.TRANS64 P0, [R125+URZ+0x40], R2 ;  /* 0x000040027d0085a7 */ /* 0x000ee400080010ff */
[----:B---3--:R-:W-:Y:S05]  /*83a0*/  @!P0 BRA `(.L_x_118) ;  /* 0xfffffffc00f08947 */ /* 0x008fea000383ffff */
[----:B------:R-:W-:Y:S05]  /*83b0*/  BRA `(.L_x_117) ;  /* 0xffffffe400e47947 */ /* 0x000fea000383ffff */
        .weak           $__internal_0_$__cuda_sm10x_tcgen05_guardrail_trap_col_being_dealloced_not_returned_by_alloc
        .type           $__internal_0_$__cuda_sm10x_tcgen05_guardrail_trap_col_being_dealloced_not_returned_by_alloc,@function
        .size           $__internal_0_$__cuda_sm10x_tcgen05_guardrail_trap_col_being_dealloced_not_returned_by_alloc,($__internal_1_$__cuda_sm10x_tcgen05_guardrail_trap_phase_invalid_during_alloc - $__internal_0_$__cuda_sm10x_tcgen05_guardrail_trap_col_being_dealloced_not_returned_by_alloc)
$__internal_0_$__cuda_sm10x_tcgen05_guardrail_trap_col_being_dealloced_not_returned_by_alloc:
[----:B------:R-:W-:Y:S05]  /*83c0*/  BPT.TRAP 0x1 ;  /* 0x000000040000795c */ /* 0x000fea0000300000 */
[----:B------:R-:W-:-:S04]  /*83d0*/  HFMA2 R3, -RZ, RZ, 0, 0 ;  /* 0x00000000ff037431 */ /* 0x000fc800000001ff */
[----:B------:R-:W-:Y:S05]  /*83e0*/  RET.REL.NODEC R2 `(_ZN7cutlass13device_kernelINS_4gemm6kernel13GemmUniversalIN4cute5tupleIJiiiiEEENS1_10collective13CollectiveMmaINS1_35MainloopSm100TmaUmmaWarpSpecializedILi4ELi2ELi4ENS5_IJNS4_1CILi2EEENSA_ILi1EEESC_EEEEENS5_IJNSA_ILi128EEESF_NSA_ILi64EEEEEENS_12float_e4m3_tENS5_IJlSC_lEEESI_SJ_NS4_8TiledMMAINS4_8MMA_AtomIJNS4_10MMA_TraitsINS4_25SM100_MMA_F8F6F4_2x1SM_SSEJSI_SI_fSF_SF_NS4_17integral_constantINS4_4UMMA5MajorELSQ_0EEESR_NSO_INSP_7ScaleInELSS_0EEEST_EEEEEENS4_6LayoutINS5_IJSC_SC_SC_EEENS5_IJNSA_ILi0EEESY_SY_EEEEENS5_IJNS4_10UnderscoreES11_S11_EEEEENS4_18SM100_TMA_2SM_LOADENS4_14ComposedLayoutINS4_7SwizzleILi2ELi4ELi3EEENS4_18smem_ptr_flag_bitsILi8EEENSW_INS5_IJNSA_ILi8EEESG_EEENS5_IJSG_SC_EEEEEEEvNS4_8identityES14_S1E_vS1F_EENS_8epilogue10collective18CollectiveEpilogueINS1H_23Sm100TmaWarpSpecializedILi2ELi2ELi32ELb0ELb0EEEJNS5_IJSG_SF_SG_EEENS5_IJNSW_ISG_SC_EENSW_INS5_IJNSA_ILi32EEESB_EEENS5_IJSC_SG_EEEEEEEESI_SJ_SI_SJ_NS1H_6fusion15FusionCallbacksIS1L_NS1T_17LinearCombinationISI_fSI_fLNS_15FloatRoundStyleE2EEES1M_S1S_JEEENS4_5SM1004TMEM4LOAD26SM100_TMEM_LOAD_32dp32b32xENS4_13SM90_TMA_LOADENS15_INS16_ILi1ELi4ELi3EEES19_NSW_INS5_IJS1A_S1O_EEENS5_IJS1O_SC_EEEEEEENS4_39AutoVectorizingCopyWithAssumedAlignmentILi128EEENS4_14SM90_TMA_STOREES28_S2A_S2A_EEEvvEEEEvNT_6ParamsE) ;  /* 0xffffff7c02047950 */ /* 0x000fea0003c3ffff */
        .weak           $__internal_1_$__cuda_sm10x_tcgen05_guardrail_trap_phase_invalid_during_alloc
        .type           $__internal_1_$__cuda_sm10x_tcgen05_guardrail_trap_phase_invalid_during_alloc,@function
        .size           $__internal_1_$__cuda_sm10x_tcgen05_guardrail_trap_phase_invalid_during_alloc,($__internal_2_$__cuda_sm10x_tcgen05_guardrail_trap_unallocated_columns_being_dealloced - $__internal_1_$__cuda_sm10x_tcgen05_guardrail_trap_phase_invalid_during_alloc)
$__internal_1_$__cuda_sm10x_tcgen05_guardrail_trap_phase_invalid_during_alloc:
[----:B------:R-:W-:Y:S05]  /*83f0*/  BPT.TRAP 0x1 ;  /* 0x000000040000795c */ /* 0x000fea0000300000 */
[----:B------:R-:W-:-:S04]  /*8400*/  MOV R3, 0x0 ;  /* 0x0000000000037802 */ /* 0x000fc80000000f00 */
[----:B------:R-:W-:Y:S05]  /*8410*/  RET.REL.NODEC R2 `(_ZN7cutlass13device_kernelINS_4gemm6kernel13GemmUniversalIN4cute5tupleIJiiiiEEENS1_10collective13CollectiveMmaINS1_35MainloopSm100TmaUmmaWarpSpecializedILi4ELi2ELi4ENS5_IJNS4_1CILi2EEENSA_ILi1EEESC_EEEEENS5_IJNSA_ILi128EEESF_NSA_ILi64EEEEEENS_12float_e4m3_tENS5_IJlSC_lEEESI_SJ_NS4_8TiledMMAINS4_8MMA_AtomIJNS4_10MMA_TraitsINS4_25SM100_MMA_F8F6F4_2x1SM_SSEJSI_SI_fSF_SF_NS4_17integral_constantINS4_4UMMA5MajorELSQ_0EEESR_NSO_INSP_7ScaleInELSS_0EEEST_EEEEEENS4_6LayoutINS5_IJSC_SC_SC_EEENS5_IJNSA_ILi0EEESY_SY_EEEEENS5_IJNS4_10UnderscoreES11_S11_EEEEENS4_18SM100_TMA_2SM_LOADENS4_14ComposedLayoutINS4_7SwizzleILi2ELi4ELi3EEENS4_18smem_ptr_flag_bitsILi8EEENSW_INS5_IJNSA_ILi8EEESG_EEENS5_IJSG_SC_EEEEEEEvNS4_8identityES14_S1E_vS1F_EENS_8epilogue10collective18CollectiveEpilogueINS1H_23Sm100TmaWarpSpecializedILi2ELi2ELi32ELb0ELb0EEEJNS5_IJSG_SF_SG_EEENS5_IJNSW_ISG_SC_EENSW_INS5_IJNSA_ILi32EEESB_EEENS5_IJSC_SG_EEEEEEEESI_SJ_SI_SJ_NS1H_6fusion15FusionCallbacksIS1L_NS1T_17LinearCombinationISI_fSI_fLNS_15FloatRoundStyleE2EEES1M_S1S_JEEENS4_5SM1004TMEM4LOAD26SM100_TMEM_LOAD_32dp32b32xENS4_13SM90_TMA_LOADENS15_INS16_ILi1ELi4ELi3EEES19_NSW_INS5_IJS1A_S1O_EEENS5_IJS1O_SC_EEEEEEENS4_39AutoVectorizingCopyWithAssumedAlignmentILi128EEENS4_14SM90_TMA_STOREES28_S2A_S2A_EEEvvEEEEvNT_6ParamsE) ;  /* 0xffffff7802f87950 */ /* 0x000fea0003c3ffff */
        .weak           $__internal_2_$__cuda_sm10x_tcgen05_guardrail_trap_unallocated_columns_being_dealloced
        .type           $__internal_2_$__cuda_sm10x_tcgen05_guardrail_trap_unallocated_columns_being_dealloced,@function
        .size           $__internal_2_$__cuda_sm10x_tcgen05_guardrail_trap_unallocated_columns_being_dealloced,(.L_x_163 - $__internal_2_$__cuda_sm10x_tcgen05_guardrail_trap_unallocated_columns_being_dealloced)
$__internal_2_$__cuda_sm10x_tcgen05_guardrail_trap_unallocated_columns_being_dealloced:
[----:B------:R-:W-:Y:S05]  /*8420*/  BPT.TRAP 0x1 ;  /* 0x000000040000795c */ /* 0x000fea0000300000 */
[----:B------:R-:W-:-:S04]  /*8430*/  HFMA2 R3, -RZ, RZ, 0, 0 ;  /* 0x00000000ff037431 */ /* 0x000fc800000001ff */
[----:B------:R-:W-:Y:S05]  /*8440*/  RET.REL.NODEC R2 `(_ZN7cutlass13device_kernelINS_4gemm6kernel13GemmUniversalIN4cute5tupleIJiiiiEEENS1_10collective13CollectiveMmaINS1_35MainloopSm100TmaUmmaWarpSpecializedILi4ELi2ELi4ENS5_IJNS4_1CILi2EEENSA_ILi1EEESC_EEEEENS5_IJNSA_ILi128EEESF_NSA_ILi64EEEEEENS_12float_e4m3_tENS5_IJlSC_lEEESI_SJ_NS4_8TiledMMAINS4_8MMA_AtomIJNS4_10MMA_TraitsINS4_25SM100_MMA_F8F6F4_2x1SM_SSEJSI_SI_fSF_SF_NS4_17integral_constantINS4_4UMMA5MajorELSQ_0EEESR_NSO_INSP_7ScaleInELSS_0EEEST_EEEEEENS4_6LayoutINS5_IJSC_SC_SC_EEENS5_IJNSA_ILi0EEESY_SY_EEEEENS5_IJNS4_10UnderscoreES11_S11_EEEEENS4_18SM100_TMA_2SM_LOADENS4_14ComposedLayoutINS4_7SwizzleILi2ELi4ELi3EEENS4_18smem_ptr_flag_bitsILi8EEENSW_INS5_IJNSA_ILi8EEESG_EEENS5_IJSG_SC_EEEEEEEvNS4_8identityES14_S1E_vS1F_EENS_8epilogue10collective18CollectiveEpilogueINS1H_23Sm100TmaWarpSpecializedILi2ELi2ELi32ELb0ELb0EEEJNS5_IJSG_SF_SG_EEENS5_IJNSW_ISG_SC_EENSW_INS5_IJNSA_ILi32EEESB_EEENS5_IJSC_SG_EEEEEEEESI_SJ_SI_SJ_NS1H_6fusion15FusionCallbacksIS1L_NS1T_17LinearCombinationISI_fSI_fLNS_15FloatRoundStyleE2EEES1M_S1S_JEEENS4_5SM1004TMEM4LOAD26SM100_TMEM_LOAD_32dp32b32xENS4_13SM90_TMA_LOADENS15_INS16_ILi1ELi4ELi3EEES19_NSW_INS5_IJS1A_S1O_EEENS5_IJS1O_SC_EEEEEEENS4_39AutoVectorizingCopyWithAssumedAlignmentILi128EEENS4_14SM90_TMA_STOREES28_S2A_S2A_EEEvvEEEEvNT_6ParamsE) ;  /* 0xffffff7802ec7950 */ /* 0x000fea0003c3ffff */
.L_x_162:
[----:B------:R-:W-:-:S00]  /*8450*/  BRA `(.L_x_162) ;  /* 0xfffffffc00fc7947 */ /* 0x000fc0000383ffff */
[----:B------:R-:W-:-:S00]  /*8460*/  NOP ;  /* 0x0000000000007918 */ /* 0x000fc00000000000 */
        /* <DEDUP_REMOVED lines=9> */
.L_x_163:


//--------------------- .nv.global.init           --------------------------
	.section	.nv.global.init,"aw",@progbits
.nv.global.init:
	.type		$str$27,@object
	.size		$str$27,($str$28 - $str$27)
$str$27:
        /*0000*/ 	.byte	0x28, 0x61, 0x64, 0x64, 0x72, 0x65, 0x73, 0x73, 0x20, 0x26, 0x20, 0x6d, 0x61, 0x73, 0x6b, 0x29
        /*0010*/ 	.byte	0x20, 0x3d, 0x3d, 0x20, 0x30, 0x00
	.type		$str$28,@object
	.size		$str$28,($str$26 - $str$28)
$str$28:
        /*0016*/ 	.byte	0x2f, 0x74, 0x6d, 0x70, 0x2f, 0x63, 0x75, 0x74, 0x6c, 0x61, 0x73, 0x73, 0x5f, 0x73, 0x77, 0x65
        /*0026*/ 	.byte	0x65, 0x70, 0x5f, 0x73, 0x72, 0x63, 0x2f, 0x69, 0x6e, 0x63, 0x6c, 0x75, 0x64, 0x65, 0x2f, 0x63
        /*0036*/ 	.byte	0x75, 0x74, 0x65, 0x2f, 0x70, 0x6f, 0x69, 0x6e, 0x74, 0x65, 0x72, 0x5f, 0x66, 0x6c, 0x61, 0x67
        /*0046*/ 	.byte	0x67, 0x65, 0x64, 0x2e, 0x68, 0x70, 0x70, 0x00
	.type		$str$26,@object
	.size		$str$26,($str$25 - $str$26)
$str$26:
        /*004e*/ 	.byte	0x2f, 0x74, 0x6d, 0x70, 0x2f, 0x63, 0x75, 0x74, 0x6c, 0x61, 0x73, 0x73, 0x5f, 0x73, 0x77, 0x65
        /*005e*/ 	.byte	0x65, 0x70, 0x5f, 0x73, 0x72, 0x63, 0x2f, 0x69, 0x6e, 0x63, 0x6c, 0x75, 0x64, 0x65, 0x2f, 0x63
        /*006e*/ 	.byte	0x75, 0x74, 0x65, 0x2f, 0x61, 0x74, 0x6f, 0x6d, 0x2f, 0x63, 0x6f, 0x70, 0x79, 0x5f, 0x74, 0x72
        /*007e*/ 	.byte	0x61, 0x69, 0x74, 0x73, 0x5f, 0x73, 0x6d, 0x31, 0x30, 0x30, 0x2e, 0x68, 0x70, 0x70, 0x00
	.type		$str$25,@object
	.size		$str$25,(__unnamed_1 - $str$25)
$str$25:
        /*008d*/ 	.byte	0x28, 0x28, 0x75, 0x69, 0x6e, 0x74, 0x33, 0x32, 0x5f, 0x74, 0x28, 0x74, 0x68, 0x72, 0x65, 0x61
        /*009d*/ 	.byte	0x64, 0x49, 0x64, 0x78, 0x2e, 0x78, 0x29, 0x20, 0x2f, 0x20, 0x33, 0x32, 0x29, 0x20, 0x25, 0x20
        /*00ad*/ 	.byte	0x34, 0x29, 0x20, 0x3d, 0x3d, 0x20, 0x28, 0x28, 0x28, 0x74, 0x6d, 0x65, 0x6d, 0x5f, 0x61, 0x64
        /*00bd*/ 	.byte	0x64, 0x72, 0x20, 0x3e, 0x3e, 0x20, 0x31, 0x36, 0x29, 0x20, 0x2f, 0x20, 0x33, 0x32, 0x29, 0x20
        /*00cd*/ 	.byte	0x25, 0x20, 0x34, 0x29, 0x00
	.type		__unnamed_1,@object
	.size		__unnamed_1,(__unnamed_2 - __unnamed_1)
__unnamed_1:
        /*00d2*/ 	.byte	0x61, 0x75, 0x74, 0x6f, 0x20, 0x63, 0x75, 0x74, 0x65, 0x3a, 0x3a, 0x61, 0x73, 0x5f, 0x70, 0x6f
        /* <DEDUP_REMOVED lines=24> */
        /*0262*/ 	.byte	0x3a, 0x3a, 0x43, 0x3c, 0x34, 0x30, 0x39, 0x36, 0x3e, 0x3e, 0x3e, 0x3e, 0x5d, 0x00
	.type		__unnamed_2,@object
	.size		__unnamed_2,(.L_2 - __unnamed_2)
__unnamed_2:
        /* <DEDUP_REMOVED lines=40> */
        /*04f0*/ 	.byte	0x74, 0x65, 0x3a, 0x3a, 0x43, 0x3c, 0x30, 0x3e, 0x3e, 0x3e, 0x3e, 0x5d, 0x00
.L_2:


//--------------------- .nv.shared._ZN7cutlass13device_kernelINS_4gemm6kernel13GemmUniversalIN4cute5tupleIJiiiiEEENS1_10collective13CollectiveMmaINS1_35MainloopSm100TmaUmmaWarpSpecializedILi4ELi2ELi4ENS5_IJNS4_1CILi2EEENSA_ILi1EEESC_EEEEENS5_IJNSA_ILi128EEESF_NSA_ILi64EEEEEENS_12float_e4m3_tENS5_IJlSC_lEEESI_SJ_NS4_8TiledMMAINS4_8MMA_AtomIJNS4_10MMA_TraitsINS4_25SM100_MMA_F8F6F4_2x1SM_SSEJSI_SI_fSF_SF_NS4_17integral_constantINS4_4UMMA5MajorELSQ_0EEESR_NSO_INSP_7ScaleInELSS_0EEEST_EEEEEENS4_6LayoutINS5_IJSC_SC_SC_EEENS5_IJNSA_ILi0EEESY_SY_EEEEENS5_IJNS4_10UnderscoreES11_S11_EEEEENS4_18SM100_TMA_2SM_LOADENS4_14ComposedLayoutINS4_7SwizzleILi2ELi4ELi3EEENS4_18smem_ptr_flag_bitsILi8EEENSW_INS5_IJNSA_ILi8EEESG_EEENS5_IJSG_SC_EEEEEEEvNS4_8identityES14_S1E_vS1F_EENS_8epilogue10collective18CollectiveEpilogueINS1H_23Sm100TmaWarpSpecializedILi2ELi2ELi32ELb0ELb0EEEJNS5_IJSG_SF_SG_EEENS5_IJNSW_ISG_SC_EENSW_INS5_IJNSA_ILi32EEESB_EEENS5_IJSC_SG_EEEEEEEESI_SJ_SI_SJ_NS1H_6fusion15FusionCallbacksIS1L_NS1T_17LinearCombinationISI_fSI_fLNS_15FloatRoundStyleE2EEES1M_S1S_JEEENS4_5SM1004TMEM4LOAD26SM100_TMEM_LOAD_32dp32b32xENS4_13SM90_TMA_LOADENS15_INS16_ILi1ELi4ELi3EEES19_NSW_INS5_IJS1A_S1O_EEENS5_IJS1O_SC_EEEEEEENS4_39AutoVectorizingCopyWithAssumedAlignmentILi128EEENS4_14SM90_TMA_STOREES28_S2A_S2A_EEEvvEEEEvNT_6ParamsE --------------------------
	.section	.nv.shared._ZN7cutlass13device_kernelINS_4gemm6kernel13GemmUniversalIN4cute5tupleIJiiiiEEENS1_10collective13CollectiveMmaINS1_35MainloopSm100TmaUmmaWarpSpecializedILi4ELi2ELi4ENS5_IJNS4_1CILi2EEENSA_ILi1EEESC_EEEEENS5_IJNSA_ILi128EEESF_NSA_ILi64EEEEEENS_12float_e4m3_tENS5_IJlSC_lEEESI_SJ_NS4_8TiledMMAINS4_8MMA_AtomIJNS4_10MMA_TraitsINS4_25SM100_MMA_F8F6F4_2x1SM_SSEJSI_SI_fSF_SF_NS4_17integral_constantINS4_4UMMA5MajorELSQ_0EEESR_NSO_INSP_7ScaleInELSS_0EEEST_EEEEEENS4_6LayoutINS5_IJSC_SC_SC_EEENS5_IJNSA_ILi0EEESY_SY_EEEEENS5_IJNS4_10UnderscoreES11_S11_EEEEENS4_18SM100_TMA_2SM_LOADENS4_14ComposedLayoutINS4_7SwizzleILi2ELi4ELi3EEENS4_18smem_ptr_flag_bitsILi8EEENSW_INS5_IJNSA_ILi8EEESG_EEENS5_IJSG_SC_EEEEEEEvNS4_8identityES14_S1E_vS1F_EENS_8epilogue10collective18CollectiveEpilogueINS1H_23Sm100TmaWarpSpecializedILi2ELi2ELi32ELb0ELb0EEEJNS5_IJSG_SF_SG_EEENS5_IJNSW_ISG_SC_EENSW_INS5_IJNSA_ILi32EEESB_EEENS5_IJSC_SG_EEEEEEEESI_SJ_SI_SJ_NS1H_6fusion15FusionCallbacksIS1L_NS1T_17LinearCombinationISI_fSI_fLNS_15FloatRoundStyleE2EEES1M_S1S_JEEENS4_5SM1004TMEM4LOAD26SM100_TMEM_LOAD_32dp32b32xENS4_13SM90_TMA_LOADENS15_INS16_ILi1ELi4ELi3EEES19_NSW_INS5_IJS1A_S1O_EEENS5_IJS1O_SC_EEEEEEENS4_39AutoVectorizingCopyWithAssumedAlignmentILi128EEENS4_14SM90_TMA_STOREES28_S2A_S2A_EEEvvEEEEvNT_6ParamsE,"aw",@nobits
	.sectionflags	@""
	.align	16
	.zero		1024


//--------------------- .nv.shared.reserved.0     --------------------------
	.section	.nv.shared.reserved.0,"aw",@nobits
	.weak		__nv_reservedSMEM_offset_0_alias
	.size		__nv_reservedSMEM_offset_0_alias, 0, 64
	.other		__nv_reservedSMEM_offset_0_alias,@"STO_CUDA_RESERVED_SHARED STV_DEFAULT"
__nv_reservedSMEM_offset_0_alias:
	.zero		0
.nv.shared.reserved.0:
	.zero		64
	.weak		__nv_reservedSMEM_tcgen05_partition
	.type		__nv_reservedSMEM_tcgen05_partition,@object
	.size		__nv_reservedSMEM_tcgen05_partition,(.L_0 - __nv_reservedSMEM_tcgen05_partition)
__nv_reservedSMEM_tcgen05_partition:
	.zero		32
.L_0:


//--------------------- .nv.global                --------------------------
	.section	.nv.global,"aw",@nobits
.nv.global:
	.type		_ZN39_INTERNAL_4bf26def_4_k_cu_65f8f609_94644cute1_E,@object
	.size		_ZN39_INTERNAL_4bf26def_4_k_cu_65f8f609_94644cute1_E,(_ZN39_INTERNAL_4bf26def_4_k_cu_65f8f609_94644cuda3std3__45__cpo6cbeginE - _ZN39_INTERNAL_4bf26def_4_k_cu_65f8f609_94644cute1_E)
_ZN39_INTERNAL_4bf26def_4_k_cu_65f8f609_94644cute1_E:
	.zero		1
	.type		_ZN39_INTERNAL_4bf26def_4_k_cu_65f8f609_94644cuda3std3__45__cpo6cbeginE,@object
	.size		_ZN39_INTERNAL_4bf26def_4_k_cu_65f8f609_94644cuda3std3__45__cpo6cbeginE,(_ZN39_INTERNAL_4bf26def_4_k_cu_65f8f609_94644cuda3std3__48in_placeE - _ZN39_INTERNAL_4bf26def_4_k_cu_65f8f609_94644cuda3std3__45__cpo6cbeginE)
_ZN39_INTERNAL_4bf26def_4_k_cu_65f8f609_94644cuda3std3__45__cpo6cbeginE:
	.zero		1
	.type		_ZN39_INTERNAL_4bf26def_4_k_cu_65f8f609_94644cuda3std3__48in_placeE,@object
	.size		_ZN39_INTERNAL_4bf26def_4_k_cu_65f8f609_94644cuda3std3__48in_placeE,(_ZN39_INTERNAL_4bf26def_4_k_cu_65f8f609_94644cuda3std6ranges3__45__cpo9iter_moveE - _ZN39_INTERNAL_4bf26def_4_k_cu_65f8f609_94644cuda3std3__48in_placeE)
_ZN39_INTERNAL_4bf26def_4_k_cu_65f8f609_94644cuda3std3__48in_placeE:
	.zero		1
	.type		_ZN39_INTERNAL_4bf26def_4_k_cu_65f8f609_94644cuda3std6ranges3__45__cpo9iter_moveE,@object
	.size		_ZN39_INTERNAL_4bf26def_4_k_cu_65f8f609_94644cuda3std6ranges3__45__cpo9iter_moveE,(_ZN39_INTERNAL_4bf26def_4_k_cu_65f8f609_94644cuda3std3__45__cpo5beginE - _ZN39_INTERNAL_4bf26def_4_k_cu_65f8f609_94644cuda3std6ranges3__45__cpo9iter_moveE)
_ZN39_INTERNAL_4bf26def_4_k_cu_65f8f609_94644cuda3std6ranges3__45__cpo9iter_moveE:
	.zero		1
	.type		_ZN39_INTERNAL_4bf26def_4_k_cu_65f8f609_94644cuda3std3__45__cpo5beginE,@object
	.size		_ZN39_INTERNAL_4bf26def_4_k_cu_65f8f609_94644cuda3std3__45__cpo5beginE,(_ZN39_INTERNAL_4bf26def_4_k_cu_65f8f609_94644cuda3std3__441_GLOBAL__N__4bf26def_4_k_cu_65f8f609_94646ignoreE - _ZN39_INTERNAL_4bf26def_4_k_cu_65f8f609_94644cuda3std3__45__cpo5beginE)
_ZN39_INTERNAL_4bf26def_4_k_cu_65f8f609_94644cuda3std3__45__cpo5beginE:
	.zero		1
	.type		_ZN39_INTERNAL_4bf26def_4_k_cu_65f8f609_94644cuda3std3__441_GLOBAL__N__4bf26def_4_k_cu_65f8f609_94646ignoreE,@object
	.size		_ZN39_INTERNAL_4bf26def_4_k_cu_65f8f609_94644cuda3std3__441_GLOBAL__N__4bf26def_4_k_cu_65f8f609_94646ignoreE,(_ZN39_INTERNAL_4bf26def_4_k_cu_65f8f609_94644cute7productE - _ZN39_INTERNAL_4bf26def_4_k_cu_65f8f609_94644cuda3std3__441_GLOBAL__N__4bf26def_4_k_cu_65f8f609_94646ignoreE)
_ZN39_INTERNAL_4bf26def_4_k_cu_65f8f609_94644cuda3std3__441_GLOBAL__N__4bf26def_4_k_cu_65f8f609_94646ignoreE:
	.zero		1
	.type		_ZN39_INTERNAL_4bf26def_4_k_cu_65f8f609_94644cute7productE,@object
	.size		_ZN39_INTERNAL_4bf26def_4_k_cu_65f8f609_94644cute7productE,(_ZN39_INTERNAL_4bf26def_4_k_cu_65f8f609_94644cuda3std3__45__cpo3endE - _ZN39_INTERNAL_4bf26def_4_k_cu_65f8f609_94644cute7productE)
_ZN39_INTERNAL_4bf26def_4_k_cu_65f8f609_94644cute7productE:
	.zero		1
	.type		_ZN39_INTERNAL_4bf26def_4_k_cu_65f8f609_94644cuda3std3__45__cpo3endE,@object
	.size		_ZN39_INTERNAL_4bf26def_4_k_cu_65f8f609_94644cuda3std3__45__cpo3endE,(_ZN39_INTERNAL_4bf26def_4_k_cu_65f8f609_94644cuda3std3__419piecewise_constructE - _ZN39_INTERNAL_4bf26def_4_k_cu_65f8f609_94644cuda3std3__45__cpo3endE)
_ZN39_INTERNAL_4bf26def_4_k_cu_65f8f609_94644cuda3std3__45__cpo3endE:
	.zero		1
	.type		_ZN39_INTERNAL_4bf26def_4_k_cu_65f8f609_94644cuda3std3__419piecewise_constructE,@object
	.size		_ZN39_INTERNAL_4bf26def_4_k_cu_65f8f609_94644cuda3std3__419piecewise_constructE,(_ZN39_INTERNAL_4bf26def_4_k_cu_65f8f609_94644cuda3std3__45__cpo4cendE - _ZN39_INTERNAL_4bf26def_4_k_cu_65f8f609_94644cuda3std3__419piecewise_constructE)
_ZN39_INTERNAL_4bf26def_4_k_cu_65f8f609_94644cuda3std3__419piecewise_constructE:
	.zero		1
	.type		_ZN39_INTERNAL_4bf26def_4_k_cu_65f8f609_94644cuda3std3__45__cpo4cendE,@object
	.size		_ZN39_INTERNAL_4bf26def_4_k_cu_65f8f609_94644cuda3std3__45__cpo4cendE,(_ZN39_INTERNAL_4bf26def_4_k_cu_65f8f609_94644cuda3std6ranges3__45__cpo4swapE - _ZN39_INTERNAL_4bf26def_4_k_cu_65f8f609_94644cuda3std3__45__cpo4cendE)
_ZN39_INTERNAL_4bf26def_4_k_cu_65f8f609_94644cuda3std3__45__cpo4cendE:
	.zero		1
	.type		_ZN39_INTERNAL_4bf26def_4_k_cu_65f8f609_94644cuda3std6ranges3__45__cpo4swapE,@object
	.size		_ZN39_INTERNAL_4bf26def_4_k_cu_65f8f609_94644cuda3std6ranges3__45__cpo4swapE,(.L_10 - _ZN39_INTERNAL_4bf26def_4_k_cu_65f8f609_94644cuda3std6ranges3__45__cpo4swapE)
_ZN39_INTERNAL_4bf26def_4_k_cu_65f8f609_94644cuda3std6ranges3__45__cpo4swapE:
	.zero		1
.L_10:


//--------------------- .nv.constant0._ZN7cutlass13device_kernelINS_4gemm6kernel13GemmUniversalIN4cute5tupleIJiiiiEEENS1_10collective13CollectiveMmaINS1_35MainloopSm100TmaUmmaWarpSpecializedILi4ELi2ELi4ENS5_IJNS4_1CILi2EEENSA_ILi1EEESC_EEEEENS5_IJNSA_ILi128EEESF_NSA_ILi64EEEEEENS_12float_e4m3_tENS5_IJlSC_lEEESI_SJ_NS4_8TiledMMAINS4_8MMA_AtomIJNS4_10MMA_TraitsINS4_25SM100_MMA_F8F6F4_2x1SM_SSEJSI_SI_fSF_SF_NS4_17integral_constantINS4_4UMMA5MajorELSQ_0EEESR_NSO_INSP_7ScaleInELSS_0EEEST_EEEEEENS4_6LayoutINS5_IJSC_SC_SC_EEENS5_IJNSA_ILi0EEESY_SY_EEEEENS5_IJNS4_10UnderscoreES11_S11_EEEEENS4_18SM100_TMA_2SM_LOADENS4_14ComposedLayoutINS4_7SwizzleILi2ELi4ELi3EEENS4_18smem_ptr_flag_bitsILi8EEENSW_INS5_IJNSA_ILi8EEESG_EEENS5_IJSG_SC_EEEEEEEvNS4_8identityES14_S1E_vS1F_EENS_8epilogue10collective18CollectiveEpilogueINS1H_23Sm100TmaWarpSpecializedILi2ELi2ELi32ELb0ELb0EEEJNS5_IJSG_SF_SG_EEENS5_IJNSW_ISG_SC_EENSW_INS5_IJNSA_ILi32EEESB_EEENS5_IJSC_SG_EEEEEEEESI_SJ_SI_SJ_NS1H_6fusion15FusionCallbacksIS1L_NS1T_17LinearCombinationISI_fSI_fLNS_15FloatRoundStyleE2EEES1M_S1S_JEEENS4_5SM1004TMEM4LOAD26SM100_TMEM_LOAD_32dp32b32xENS4_13SM90_TMA_LOADENS15_INS16_ILi1ELi4ELi3EEES19_NSW_INS5_IJS1A_S1O_EEENS5_IJS1O_SC_EEEEEEENS4_39AutoVectorizingCopyWithAssumedAlignmentILi128EEENS4_14SM90_TMA_STOREES28_S2A_S2A_EEEvvEEEEvNT_6ParamsE --------------------------
	.section	.nv.constant0._ZN7cutlass13device_kernelINS_4gemm6kernel13GemmUniversalIN4cute5tupleIJiiiiEEENS1_10collective13CollectiveMmaINS1_35MainloopSm100TmaUmmaWarpSpecializedILi4ELi2ELi4ENS5_IJNS4_1CILi2EEENSA_ILi1EEESC_EEEEENS5_IJNSA_ILi128EEESF_NSA_ILi64EEEEEENS_12float_e4m3_tENS5_IJlSC_lEEESI_SJ_NS4_8TiledMMAINS4_8MMA_AtomIJNS4_10MMA_TraitsINS4_25SM100_MMA_F8F6F4_2x1SM_SSEJSI_SI_fSF_SF_NS4_17integral_constantINS4_4UMMA5MajorELSQ_0EEESR_NSO_INSP_7ScaleInELSS_0EEEST_EEEEEENS4_6LayoutINS5_IJSC_SC_SC_EEENS5_IJNSA_ILi0EEESY_SY_EEEEENS5_IJNS4_10UnderscoreES11_S11_EEEEENS4_18SM100_TMA_2SM_LOADENS4_14ComposedLayoutINS4_7SwizzleILi2ELi4ELi3EEENS4_18smem_ptr_flag_bitsILi8EEENSW_INS5_IJNSA_ILi8EEESG_EEENS5_IJSG_SC_EEEEEEEvNS4_8identityES14_S1E_vS1F_EENS_8epilogue10collective18CollectiveEpilogueINS1H_23Sm100TmaWarpSpecializedILi2ELi2ELi32ELb0ELb0EEEJNS5_IJSG_SF_SG_EEENS5_IJNSW_ISG_SC_EENSW_INS5_IJNSA_ILi32EEESB_EEENS5_IJSC_SG_EEEEEEEESI_SJ_SI_SJ_NS1H_6fusion15FusionCallbacksIS1L_NS1T_17LinearCombinationISI_fSI_fLNS_15FloatRoundStyleE2EEES1M_S1S_JEEENS4_5SM1004TMEM4LOAD26SM100_TMEM_LOAD_32dp32b32xENS4_13SM90_TMA_LOADENS15_INS16_ILi1ELi4ELi3EEES19_NSW_INS5_IJS1A_S1O_EEENS5_IJS1O_SC_EEEEEEENS4_39AutoVectorizingCopyWithAssumedAlignmentILi128EEENS4_14SM90_TMA_STOREES28_S2A_S2A_EEEvvEEEEvNT_6ParamsE,"a",@progbits
	.sectionflags	@""
	.align	4
.nv.constant0._ZN7cutlass13device_kernelINS_4gemm6kernel13GemmUniversalIN4cute5tupleIJiiiiEEENS1_10collective13CollectiveMmaINS1_35MainloopSm100TmaUmmaWarpSpecializedILi4ELi2ELi4ENS5_IJNS4_1CILi2EEENSA_ILi1EEESC_EEEEENS5_IJNSA_ILi128EEESF_NSA_ILi64EEEEEENS_12float_e4m3_tENS5_IJlSC_lEEESI_SJ_NS4_8TiledMMAINS4_8MMA_AtomIJNS4_10MMA_TraitsINS4_25SM100_MMA_F8F6F4_2x1SM_SSEJSI_SI_fSF_SF_NS4_17integral_constantINS4_4UMMA5MajorELSQ_0EEESR_NSO_INSP_7ScaleInELSS_0EEEST_EEEEEENS4_6LayoutINS5_IJSC_SC_SC_EEENS5_IJNSA_ILi0EEESY_SY_EEEEENS5_IJNS4_10UnderscoreES11_S11_EEEEENS4_18SM100_TMA_2SM_LOADENS4_14ComposedLayoutINS4_7SwizzleILi2ELi4ELi3EEENS4_18smem_ptr_flag_bitsILi8EEENSW_INS5_IJNSA_ILi8EEESG_EEENS5_IJSG_SC_EEEEEEEvNS4_8identityES14_S1E_vS1F_EENS_8epilogue10collective18CollectiveEpilogueINS1H_23Sm100TmaWarpSpecializedILi2ELi2ELi32ELb0ELb0EEEJNS5_IJSG_SF_SG_EEENS5_IJNSW_ISG_SC_EENSW_INS5_IJNSA_ILi32EEESB_EEENS5_IJSC_SG_EEEEEEEESI_SJ_SI_SJ_NS1H_6fusion15FusionCallbacksIS1L_NS1T_17LinearCombinationISI_fSI_fLNS_15FloatRoundStyleE2EEES1M_S1S_JEEENS4_5SM1004TMEM4LOAD26SM100_TMEM_LOAD_32dp32b32xENS4_13SM90_TMA_LOADENS15_INS16_ILi1ELi4ELi3EEES19_NSW_INS5_IJS1A_S1O_EEENS5_IJS1O_SC_EEEEEEENS4_39AutoVectorizingCopyWithAssumedAlignmentILi128EEENS4_14SM90_TMA_STOREES28_S2A_S2A_EEEvvEEEEvNT_6ParamsE:
	.zero		2944


//--------------------- SYMBOLS --------------------------

	.type		.nv.reservedSmem.offset0,@object
	.size		.nv.reservedSmem.offset0,0x4
	.type		.nv.reservedSmem.cap,@object
	.size		.nv.reservedSmem.cap,0x4
	.type		__assertfail,@function
